//
// Generated by NVIDIA NVVM Compiler
//
// Compiler Build ID: CL-36424714
// Cuda compilation tools, release 13.0, V13.0.88
// Based on NVVM 20.0.0
//

.version 9.0
.target sm_100
.address_size 64

	// .globl	_Z11setupKernelP17curandStateXORWOWmi
.global .align 4 .b8 precalc_xorwow_matrix[102400];
.global .align 4 .b8 precalc_xorwow_offset_matrix[102400];
.global .align 4 .b8 mrg32k3aM1[2304];
.global .align 4 .b8 mrg32k3aM2[2304];
.global .align 4 .b8 mrg32k3aM1SubSeq[2016];
.global .align 4 .b8 mrg32k3aM2SubSeq[2016];
.global .align 4 .b8 mrg32k3aM1Seq[2304];
.global .align 4 .b8 mrg32k3aM2Seq[2304];
.const .align 8 .b8 __cr_lgamma_table[72];

.visible .entry _Z11setupKernelP17curandStateXORWOWmi(
	.param .u64 .ptr .align 1 _Z11setupKernelP17curandStateXORWOWmi_param_0,
	.param .u64 _Z11setupKernelP17curandStateXORWOWmi_param_1,
	.param .u32 _Z11setupKernelP17curandStateXORWOWmi_param_2
)
{
	.reg .pred 	%p<25>;
	.reg .b32 	%r<414>;
	.reg .b64 	%rd<19>;

	ld.param.u64 	%rd8, [_Z11setupKernelP17curandStateXORWOWmi_param_0];
	ld.param.u64 	%rd9, [_Z11setupKernelP17curandStateXORWOWmi_param_1];
	ld.param.u32 	%r183, [_Z11setupKernelP17curandStateXORWOWmi_param_2];
	mov.u32 	%r184, %tid.x;
	mov.u32 	%r185, %ctaid.x;
	mov.u32 	%r186, %ntid.x;
	mad.lo.s32 	%r1, %r185, %r186, %r184;
	setp.ge.s32 	%p1, %r1, %r183;
	@%p1 bra 	$L__BB0_44;
	cvta.to.global.u64 	%rd10, %rd8;
	cvt.s64.s32 	%rd18, %r1;
	mul.wide.s32 	%rd11, %r1, 48;
	add.s64 	%rd2, %rd10, %rd11;
	cvt.u32.u64 	%r187, %rd9;
	xor.b32  	%r188, %r187, -1429050551;
	mul.lo.s32 	%r189, %r188, 1099087573;
	{ .reg .b32 tmp; mov.b64 {tmp, %r190}, %rd9; }
	xor.b32  	%r191, %r190, -136515619;
	mul.lo.s32 	%r192, %r191, -1703105765;
	add.s32 	%r193, %r189, %r192;
	add.s32 	%r194, %r193, 6615241;
	add.s32 	%r195, %r189, 123456789;
	st.global.v2.u32 	[%rd2], {%r194, %r195};
	xor.b32  	%r196, %r189, 362436069;
	add.s32 	%r197, %r192, 521288629;
	st.global.v2.u32 	[%rd2+8], {%r196, %r197};
	xor.b32  	%r198, %r192, 88675123;
	add.s32 	%r199, %r189, 5783321;
	st.global.v2.u32 	[%rd2+16], {%r198, %r199};
	setp.eq.s32 	%p2, %r1, 0;
	@%p2 bra 	$L__BB0_43;
	mov.b32 	%r320, 0;
$L__BB0_3:
	and.b64  	%rd4, %rd18, 3;
	setp.eq.s64 	%p3, %rd4, 0;
	@%p3 bra 	$L__BB0_42;
	mul.wide.u32 	%rd12, %r320, 3200;
	mov.u64 	%rd13, precalc_xorwow_matrix;
	add.s64 	%rd5, %rd13, %rd12;
	cvt.u32.u64 	%r3, %rd4;
	mov.b32 	%r321, 0;
$L__BB0_5:
	mov.b32 	%r334, 0;
	mov.u32 	%r335, %r334;
	mov.u32 	%r336, %r334;
	mov.u32 	%r337, %r334;
	mov.u32 	%r338, %r334;
	mov.u32 	%r327, %r334;
$L__BB0_6:
	mul.wide.u32 	%rd14, %r327, 4;
	add.s64 	%rd15, %rd2, %rd14;
	ld.global.u32 	%r11, [%rd15+4];
	shl.b32 	%r12, %r327, 5;
	mov.b32 	%r333, 0;
$L__BB0_7:
	.pragma "nounroll";
	shr.u32 	%r204, %r11, %r333;
	and.b32  	%r205, %r204, 1;
	setp.eq.b32 	%p4, %r205, 1;
	not.pred 	%p5, %p4;
	add.s32 	%r206, %r12, %r333;
	mul.lo.s32 	%r207, %r206, 5;
	mul.wide.u32 	%rd16, %r207, 4;
	add.s64 	%rd6, %rd5, %rd16;
	@%p5 bra 	$L__BB0_9;
	ld.global.u32 	%r208, [%rd6];
	xor.b32  	%r338, %r338, %r208;
	ld.global.u32 	%r209, [%rd6+4];
	xor.b32  	%r337, %r337, %r209;
	ld.global.u32 	%r210, [%rd6+8];
	xor.b32  	%r336, %r336, %r210;
	ld.global.u32 	%r211, [%rd6+12];
	xor.b32  	%r335, %r335, %r211;
	ld.global.u32 	%r212, [%rd6+16];
	xor.b32  	%r334, %r334, %r212;
$L__BB0_9:
	and.b32  	%r214, %r204, 2;
	setp.eq.s32 	%p6, %r214, 0;
	@%p6 bra 	$L__BB0_11;
	ld.global.u32 	%r215, [%rd6+20];
	xor.b32  	%r338, %r338, %r215;
	ld.global.u32 	%r216, [%rd6+24];
	xor.b32  	%r337, %r337, %r216;
	ld.global.u32 	%r217, [%rd6+28];
	xor.b32  	%r336, %r336, %r217;
	ld.global.u32 	%r218, [%rd6+32];
	xor.b32  	%r335, %r335, %r218;
	ld.global.u32 	%r219, [%rd6+36];
	xor.b32  	%r334, %r334, %r219;
$L__BB0_11:
	and.b32  	%r221, %r204, 4;
	setp.eq.s32 	%p7, %r221, 0;
	@%p7 bra 	$L__BB0_13;
	ld.global.u32 	%r222, [%rd6+40];
	xor.b32  	%r338, %r338, %r222;
	ld.global.u32 	%r223, [%rd6+44];
	xor.b32  	%r337, %r337, %r223;
	ld.global.u32 	%r224, [%rd6+48];
	xor.b32  	%r336, %r336, %r224;
	ld.global.u32 	%r225, [%rd6+52];
	xor.b32  	%r335, %r335, %r225;
	ld.global.u32 	%r226, [%rd6+56];
	xor.b32  	%r334, %r334, %r226;
$L__BB0_13:
	and.b32  	%r228, %r204, 8;
	setp.eq.s32 	%p8, %r228, 0;
	@%p8 bra 	$L__BB0_15;
	ld.global.u32 	%r229, [%rd6+60];
	xor.b32  	%r338, %r338, %r229;
	ld.global.u32 	%r230, [%rd6+64];
	xor.b32  	%r337, %r337, %r230;
	ld.global.u32 	%r231, [%rd6+68];
	xor.b32  	%r336, %r336, %r231;
	ld.global.u32 	%r232, [%rd6+72];
	xor.b32  	%r335, %r335, %r232;
	ld.global.u32 	%r233, [%rd6+76];
	xor.b32  	%r334, %r334, %r233;
$L__BB0_15:
	and.b32  	%r235, %r204, 16;
	setp.eq.s32 	%p9, %r235, 0;
	@%p9 bra 	$L__BB0_17;
	ld.global.u32 	%r236, [%rd6+80];
	xor.b32  	%r338, %r338, %r236;
	ld.global.u32 	%r237, [%rd6+84];
	xor.b32  	%r337, %r337, %r237;
	ld.global.u32 	%r238, [%rd6+88];
	xor.b32  	%r336, %r336, %r238;
	ld.global.u32 	%r239, [%rd6+92];
	xor.b32  	%r335, %r335, %r239;
	ld.global.u32 	%r240, [%rd6+96];
	xor.b32  	%r334, %r334, %r240;
$L__BB0_17:
	and.b32  	%r242, %r204, 32;
	setp.eq.s32 	%p10, %r242, 0;
	@%p10 bra 	$L__BB0_19;
	ld.global.u32 	%r243, [%rd6+100];
	xor.b32  	%r338, %r338, %r243;
	ld.global.u32 	%r244, [%rd6+104];
	xor.b32  	%r337, %r337, %r244;
	ld.global.u32 	%r245, [%rd6+108];
	xor.b32  	%r336, %r336, %r245;
	ld.global.u32 	%r246, [%rd6+112];
	xor.b32  	%r335, %r335, %r246;
	ld.global.u32 	%r247, [%rd6+116];
	xor.b32  	%r334, %r334, %r247;
$L__BB0_19:
	and.b32  	%r249, %r204, 64;
	setp.eq.s32 	%p11, %r249, 0;
	@%p11 bra 	$L__BB0_21;
	ld.global.u32 	%r250, [%rd6+120];
	xor.b32  	%r338, %r338, %r250;
	ld.global.u32 	%r251, [%rd6+124];
	xor.b32  	%r337, %r337, %r251;
	ld.global.u32 	%r252, [%rd6+128];
	xor.b32  	%r336, %r336, %r252;
	ld.global.u32 	%r253, [%rd6+132];
	xor.b32  	%r335, %r335, %r253;
	ld.global.u32 	%r254, [%rd6+136];
	xor.b32  	%r334, %r334, %r254;
$L__BB0_21:
	and.b32  	%r256, %r204, 128;
	setp.eq.s32 	%p12, %r256, 0;
	@%p12 bra 	$L__BB0_23;
	ld.global.u32 	%r257, [%rd6+140];
	xor.b32  	%r338, %r338, %r257;
	ld.global.u32 	%r258, [%rd6+144];
	xor.b32  	%r337, %r337, %r258;
	ld.global.u32 	%r259, [%rd6+148];
	xor.b32  	%r336, %r336, %r259;
	ld.global.u32 	%r260, [%rd6+152];
	xor.b32  	%r335, %r335, %r260;
	ld.global.u32 	%r261, [%rd6+156];
	xor.b32  	%r334, %r334, %r261;
$L__BB0_23:
	and.b32  	%r263, %r204, 256;
	setp.eq.s32 	%p13, %r263, 0;
	@%p13 bra 	$L__BB0_25;
	ld.global.u32 	%r264, [%rd6+160];
	xor.b32  	%r338, %r338, %r264;
	ld.global.u32 	%r265, [%rd6+164];
	xor.b32  	%r337, %r337, %r265;
	ld.global.u32 	%r266, [%rd6+168];
	xor.b32  	%r336, %r336, %r266;
	ld.global.u32 	%r267, [%rd6+172];
	xor.b32  	%r335, %r335, %r267;
	ld.global.u32 	%r268, [%rd6+176];
	xor.b32  	%r334, %r334, %r268;
$L__BB0_25:
	and.b32  	%r270, %r204, 512;
	setp.eq.s32 	%p14, %r270, 0;
	@%p14 bra 	$L__BB0_27;
	ld.global.u32 	%r271, [%rd6+180];
	xor.b32  	%r338, %r338, %r271;
	ld.global.u32 	%r272, [%rd6+184];
	xor.b32  	%r337, %r337, %r272;
	ld.global.u32 	%r273, [%rd6+188];
	xor.b32  	%r336, %r336, %r273;
	ld.global.u32 	%r274, [%rd6+192];
	xor.b32  	%r335, %r335, %r274;
	ld.global.u32 	%r275, [%rd6+196];
	xor.b32  	%r334, %r334, %r275;
$L__BB0_27:
	and.b32  	%r277, %r204, 1024;
	setp.eq.s32 	%p15, %r277, 0;
	@%p15 bra 	$L__BB0_29;
	ld.global.u32 	%r278, [%rd6+200];
	xor.b32  	%r338, %r338, %r278;
	ld.global.u32 	%r279, [%rd6+204];
	xor.b32  	%r337, %r337, %r279;
	ld.global.u32 	%r280, [%rd6+208];
	xor.b32  	%r336, %r336, %r280;
	ld.global.u32 	%r281, [%rd6+212];
	xor.b32  	%r335, %r335, %r281;
	ld.global.u32 	%r282, [%rd6+216];
	xor.b32  	%r334, %r334, %r282;
$L__BB0_29:
	and.b32  	%r284, %r204, 2048;
	setp.eq.s32 	%p16, %r284, 0;
	@%p16 bra 	$L__BB0_31;
	ld.global.u32 	%r285, [%rd6+220];
	xor.b32  	%r338, %r338, %r285;
	ld.global.u32 	%r286, [%rd6+224];
	xor.b32  	%r337, %r337, %r286;
	ld.global.u32 	%r287, [%rd6+228];
	xor.b32  	%r336, %r336, %r287;
	ld.global.u32 	%r288, [%rd6+232];
	xor.b32  	%r335, %r335, %r288;
	ld.global.u32 	%r289, [%rd6+236];
	xor.b32  	%r334, %r334, %r289;
$L__BB0_31:
	and.b32  	%r291, %r204, 4096;
	setp.eq.s32 	%p17, %r291, 0;
	@%p17 bra 	$L__BB0_33;
	ld.global.u32 	%r292, [%rd6+240];
	xor.b32  	%r338, %r338, %r292;
	ld.global.u32 	%r293, [%rd6+244];
	xor.b32  	%r337, %r337, %r293;
	ld.global.u32 	%r294, [%rd6+248];
	xor.b32  	%r336, %r336, %r294;
	ld.global.u32 	%r295, [%rd6+252];
	xor.b32  	%r335, %r335, %r295;
	ld.global.u32 	%r296, [%rd6+256];
	xor.b32  	%r334, %r334, %r296;
$L__BB0_33:
	and.b32  	%r298, %r204, 8192;
	setp.eq.s32 	%p18, %r298, 0;
	@%p18 bra 	$L__BB0_35;
	ld.global.u32 	%r299, [%rd6+260];
	xor.b32  	%r338, %r338, %r299;
	ld.global.u32 	%r300, [%rd6+264];
	xor.b32  	%r337, %r337, %r300;
	ld.global.u32 	%r301, [%rd6+268];
	xor.b32  	%r336, %r336, %r301;
	ld.global.u32 	%r302, [%rd6+272];
	xor.b32  	%r335, %r335, %r302;
	ld.global.u32 	%r303, [%rd6+276];
	xor.b32  	%r334, %r334, %r303;
$L__BB0_35:
	and.b32  	%r305, %r204, 16384;
	setp.eq.s32 	%p19, %r305, 0;
	@%p19 bra 	$L__BB0_37;
	ld.global.u32 	%r306, [%rd6+280];
	xor.b32  	%r338, %r338, %r306;
	ld.global.u32 	%r307, [%rd6+284];
	xor.b32  	%r337, %r337, %r307;
	ld.global.u32 	%r308, [%rd6+288];
	xor.b32  	%r336, %r336, %r308;
	ld.global.u32 	%r309, [%rd6+292];
	xor.b32  	%r335, %r335, %r309;
	ld.global.u32 	%r310, [%rd6+296];
	xor.b32  	%r334, %r334, %r310;
$L__BB0_37:
	and.b32  	%r312, %r204, 32768;
	setp.eq.s32 	%p20, %r312, 0;
	@%p20 bra 	$L__BB0_39;
	ld.global.u32 	%r313, [%rd6+300];
	xor.b32  	%r338, %r338, %r313;
	ld.global.u32 	%r314, [%rd6+304];
	xor.b32  	%r337, %r337, %r314;
	ld.global.u32 	%r315, [%rd6+308];
	xor.b32  	%r336, %r336, %r315;
	ld.global.u32 	%r316, [%rd6+312];
	xor.b32  	%r335, %r335, %r316;
	ld.global.u32 	%r317, [%rd6+316];
	xor.b32  	%r334, %r334, %r317;
$L__BB0_39:
	add.s32 	%r333, %r333, 16;
	setp.ne.s32 	%p21, %r333, 32;
	@%p21 bra 	$L__BB0_7;
	mad.lo.s32 	%r318, %r327, -31, %r12;
	add.s32 	%r327, %r318, 1;
	setp.ne.s32 	%p22, %r327, 5;
	@%p22 bra 	$L__BB0_6;
	st.global.u32 	[%rd2+4], %r338;
	st.global.u32 	[%rd2+8], %r337;
	st.global.u32 	[%rd2+12], %r336;
	st.global.u32 	[%rd2+16], %r335;
	st.global.u32 	[%rd2+20], %r334;
	add.s32 	%r321, %r321, 1;
	setp.lt.u32 	%p23, %r321, %r3;
	@%p23 bra 	$L__BB0_5;
$L__BB0_42:
	shr.u64 	%rd7, %rd18, 2;
	add.s32 	%r320, %r320, 1;
	setp.gt.u64 	%p24, %rd18, 3;
	mov.u64 	%rd18, %rd7;
	@%p24 bra 	$L__BB0_3;
$L__BB0_43:
	mov.b32 	%r319, 0;
	st.global.v2.u32 	[%rd2+24], {%r319, %r319};
	st.global.u32 	[%rd2+32], %r319;
	mov.b64 	%rd17, 0;
	st.global.u64 	[%rd2+40], %rd17;
$L__BB0_44:
	ret;

}
	// .globl	_Z14generateKernelP17curandStateXORWOWPfi
.visible .entry _Z14generateKernelP17curandStateXORWOWPfi(
	.param .u64 .ptr .align 1 _Z14generateKernelP17curandStateXORWOWPfi_param_0,
	.param .u64 .ptr .align 1 _Z14generateKernelP17curandStateXORWOWPfi_param_1,
	.param .u32 _Z14generateKernelP17curandStateXORWOWPfi_param_2
)
{
	.reg .pred 	%p<2>;
	.reg .b32 	%r<21>;
	.reg .b32 	%f<3>;
	.reg .b64 	%rd<9>;

	ld.param.u64 	%rd1, [_Z14generateKernelP17curandStateXORWOWPfi_param_0];
	ld.param.u64 	%rd2, [_Z14generateKernelP17curandStateXORWOWPfi_param_1];
	ld.param.u32 	%r2, [_Z14generateKernelP17curandStateXORWOWPfi_param_2];
	mov.u32 	%r3, %tid.x;
	mov.u32 	%r4, %ctaid.x;
	mov.u32 	%r5, %ntid.x;
	mad.lo.s32 	%r1, %r4, %r5, %r3;
	setp.ge.s32 	%p1, %r1, %r2;
	@%p1 bra 	$L__BB1_2;
	cvta.to.global.u64 	%rd3, %rd1;
	cvta.to.global.u64 	%rd4, %rd2;
	mul.wide.s32 	%rd5, %r1, 48;
	add.s64 	%rd6, %rd3, %rd5;
	ld.global.v2.u32 	{%r6, %r7}, [%rd6];
	shr.u32 	%r8, %r7, 2;
	xor.b32  	%r9, %r8, %r7;
	ld.global.v2.u32 	{%r10, %r11}, [%rd6+8];
	ld.global.v2.u32 	{%r12, %r13}, [%rd6+16];
	st.global.v2.u32 	[%rd6+8], {%r11, %r12};
	shl.b32 	%r14, %r13, 4;
	shl.b32 	%r15, %r9, 1;
	xor.b32  	%r16, %r15, %r14;
	xor.b32  	%r17, %r16, %r9;
	xor.b32  	%r18, %r17, %r13;
	st.global.v2.u32 	[%rd6+16], {%r13, %r18};
	add.s32 	%r19, %r6, 362437;
	st.global.v2.u32 	[%rd6], {%r19, %r10};
	add.s32 	%r20, %r18, %r19;
	cvt.rn.f32.u32 	%f1, %r20;
	fma.rn.f32 	%f2, %f1, 0f2F800000, 0f2F000000;
	mul.wide.s32 	%rd7, %r1, 4;
	add.s64 	%rd8, %rd4, %rd7;
	st.global.f32 	[%rd8], %f2;
$L__BB1_2:
	ret;

}
	// .globl	_Z20generateNormalKernelP17curandStateXORWOWPfi
.visible .entry _Z20generateNormalKernelP17curandStateXORWOWPfi(
	.param .u64 .ptr .align 1 _Z20generateNormalKernelP17curandStateXORWOWPfi_param_0,
	.param .u64 .ptr .align 1 _Z20generateNormalKernelP17curandStateXORWOWPfi_param_1,
	.param .u32 _Z20generateNormalKernelP17curandStateXORWOWPfi_param_2
)
{
	.reg .pred 	%p<6>;
	.reg .b32 	%r<37>;
	.reg .b32 	%f<35>;
	.reg .b64 	%rd<9>;

	ld.param.u64 	%rd2, [_Z20generateNormalKernelP17curandStateXORWOWPfi_param_0];
	ld.param.u64 	%rd3, [_Z20generateNormalKernelP17curandStateXORWOWPfi_param_1];
	ld.param.u32 	%r2, [_Z20generateNormalKernelP17curandStateXORWOWPfi_param_2];
	mov.u32 	%r3, %tid.x;
	mov.u32 	%r4, %ctaid.x;
	mov.u32 	%r5, %ntid.x;
	mad.lo.s32 	%r1, %r4, %r5, %r3;
	setp.ge.s32 	%p1, %r1, %r2;
	@%p1 bra 	$L__BB2_5;
	cvta.to.global.u64 	%rd4, %rd2;
	mul.wide.s32 	%rd5, %r1, 48;
	add.s64 	%rd1, %rd4, %rd5;
	ld.global.u32 	%r6, [%rd1+24];
	setp.eq.s32 	%p2, %r6, 1;
	@%p2 bra 	$L__BB2_3;
	ld.global.v2.u32 	{%r7, %r8}, [%rd1];
	shr.u32 	%r9, %r8, 2;
	xor.b32  	%r10, %r9, %r8;
	ld.global.v2.u32 	{%r11, %r12}, [%rd1+8];
	ld.global.v2.u32 	{%r13, %r14}, [%rd1+16];
	shl.b32 	%r15, %r14, 4;
	shl.b32 	%r16, %r10, 1;
	xor.b32  	%r17, %r16, %r15;
	xor.b32  	%r18, %r17, %r10;
	xor.b32  	%r19, %r18, %r14;
	add.s32 	%r20, %r7, %r19;
	add.s32 	%r21, %r20, 362437;
	shr.u32 	%r22, %r11, 2;
	xor.b32  	%r23, %r22, %r11;
	st.global.v2.u32 	[%rd1+8], {%r13, %r14};
	shl.b32 	%r24, %r19, 4;
	shl.b32 	%r25, %r23, 1;
	xor.b32  	%r26, %r25, %r24;
	xor.b32  	%r27, %r26, %r23;
	xor.b32  	%r28, %r27, %r19;
	st.global.v2.u32 	[%rd1+16], {%r19, %r28};
	add.s32 	%r29, %r7, 724874;
	st.global.v2.u32 	[%rd1], {%r29, %r12};
	add.s32 	%r30, %r28, %r29;
	cvt.rn.f32.u32 	%f4, %r21;
	fma.rn.f32 	%f5, %f4, 0f2F800000, 0f2F000000;
	cvt.rn.f32.u32 	%f6, %r30;
	fma.rn.f32 	%f7, %f6, 0f30C90FDB, 0f30490FDB;
	setp.lt.f32 	%p3, %f5, 0f00800000;
	mul.f32 	%f8, %f5, 0f4B000000;
	selp.f32 	%f9, %f8, %f5, %p3;
	selp.f32 	%f10, 0fC1B80000, 0f00000000, %p3;
	mov.b32 	%r31, %f9;
	add.s32 	%r32, %r31, -1059760811;
	and.b32  	%r33, %r32, -8388608;
	sub.s32 	%r34, %r31, %r33;
	mov.b32 	%f11, %r34;
	cvt.rn.f32.s32 	%f12, %r33;
	fma.rn.f32 	%f13, %f12, 0f34000000, %f10;
	add.f32 	%f14, %f11, 0fBF800000;
	fma.rn.f32 	%f15, %f14, 0fBE055027, 0f3E1039F6;
	fma.rn.f32 	%f16, %f15, %f14, 0fBDF8CDCC;
	fma.rn.f32 	%f17, %f16, %f14, 0f3E0F2955;
	fma.rn.f32 	%f18, %f17, %f14, 0fBE2AD8B9;
	fma.rn.f32 	%f19, %f18, %f14, 0f3E4CED0B;
	fma.rn.f32 	%f20, %f19, %f14, 0fBE7FFF22;
	fma.rn.f32 	%f21, %f20, %f14, 0f3EAAAA78;
	fma.rn.f32 	%f22, %f21, %f14, 0fBF000000;
	mul.f32 	%f23, %f14, %f22;
	fma.rn.f32 	%f24, %f23, %f14, %f14;
	fma.rn.f32 	%f25, %f13, 0f3F317218, %f24;
	setp.gt.u32 	%p4, %r31, 2139095039;
	fma.rn.f32 	%f26, %f9, 0f7F800000, 0f7F800000;
	selp.f32 	%f27, %f26, %f25, %p4;
	setp.eq.f32 	%p5, %f9, 0f00000000;
	mul.f32 	%f28, %f27, 0fC0000000;
	selp.f32 	%f29, 0f7F800000, %f28, %p5;
	sqrt.rn.f32 	%f30, %f29;
	sin.approx.f32 	%f31, %f7;
	cos.approx.f32 	%f32, %f7;
	mul.f32 	%f34, %f30, %f31;
	mul.f32 	%f33, %f30, %f32;
	st.global.f32 	[%rd1+32], %f33;
	mov.b32 	%r35, 1;
	st.global.u32 	[%rd1+24], %r35;
	bra.uni 	$L__BB2_4;
$L__BB2_3:
	mov.b32 	%r36, 0;
	st.global.u32 	[%rd1+24], %r36;
	ld.global.f32 	%f34, [%rd1+32];
$L__BB2_4:
	cvta.to.global.u64 	%rd6, %rd3;
	mul.wide.s32 	%rd7, %r1, 4;
	add.s64 	%rd8, %rd6, %rd7;
	st.global.f32 	[%rd8], %f34;
$L__BB2_5:
	ret;

}
	// .globl	_Z17generateIntKernelP17curandStateXORWOWPji
.visible .entry _Z17generateIntKernelP17curandStateXORWOWPji(
	.param .u64 .ptr .align 1 _Z17generateIntKernelP17curandStateXORWOWPji_param_0,
	.param .u64 .ptr .align 1 _Z17generateIntKernelP17curandStateXORWOWPji_param_1,
	.param .u32 _Z17generateIntKernelP17curandStateXORWOWPji_param_2
)
{
	.reg .pred 	%p<2>;
	.reg .b32 	%r<21>;
	.reg .b64 	%rd<9>;

	ld.param.u64 	%rd1, [_Z17generateIntKernelP17curandStateXORWOWPji_param_0];
	ld.param.u64 	%rd2, [_Z17generateIntKernelP17curandStateXORWOWPji_param_1];
	ld.param.u32 	%r2, [_Z17generateIntKernelP17curandStateXORWOWPji_param_2];
	mov.u32 	%r3, %tid.x;
	mov.u32 	%r4, %ctaid.x;
	mov.u32 	%r5, %ntid.x;
	mad.lo.s32 	%r1, %r4, %r5, %r3;
	setp.ge.s32 	%p1, %r1, %r2;
	@%p1 bra 	$L__BB3_2;
	cvta.to.global.u64 	%rd3, %rd1;
	cvta.to.global.u64 	%rd4, %rd2;
	mul.wide.s32 	%rd5, %r1, 48;
	add.s64 	%rd6, %rd3, %rd5;
	ld.global.v2.u32 	{%r6, %r7}, [%rd6];
	shr.u32 	%r8, %r7, 2;
	xor.b32  	%r9, %r8, %r7;
	ld.global.v2.u32 	{%r10, %r11}, [%rd6+8];
	ld.global.v2.u32 	{%r12, %r13}, [%rd6+16];
	st.global.v2.u32 	[%rd6+8], {%r11, %r12};
	shl.b32 	%r14, %r13, 4;
	shl.b32 	%r15, %r9, 1;
	xor.b32  	%r16, %r15, %r14;
	xor.b32  	%r17, %r16, %r9;
	xor.b32  	%r18, %r17, %r13;
	st.global.v2.u32 	[%rd6+16], {%r13, %r18};
	add.s32 	%r19, %r6, 362437;
	st.global.v2.u32 	[%rd6], {%r19, %r10};
	add.s32 	%r20, %r18, %r19;
	mul.wide.s32 	%rd7, %r1, 4;
	add.s64 	%rd8, %rd4, %rd7;
	st.global.u32 	[%rd8], %r20;
$L__BB3_2:
	ret;

}
	// .globl	_Z12piMonteCarloP17curandStateXORWOWPii
.visible .entry _Z12piMonteCarloP17curandStateXORWOWPii(
	.param .u64 .ptr .align 1 _Z12piMonteCarloP17curandStateXORWOWPii_param_0,
	.param .u64 .ptr .align 1 _Z12piMonteCarloP17curandStateXORWOWPii_param_1,
	.param .u32 _Z12piMonteCarloP17curandStateXORWOWPii_param_2
)
{
	.local .align 8 .b8 	__local_depot4[48];
	.reg .b64 	%SP;
	.reg .b64 	%SPL;
	.reg .pred 	%p<73>;
	.reg .b32 	%r<1371>;
	.reg .b32 	%f<31>;
	.reg .b64 	%rd<25>;

	mov.u64 	%SPL, __local_depot4;
	ld.param.u64 	%rd10, [_Z12piMonteCarloP17curandStateXORWOWPii_param_1];
	ld.param.u32 	%r589, [_Z12piMonteCarloP17curandStateXORWOWPii_param_2];
	add.u64 	%rd1, %SPL, 0;
	mov.u32 	%r595, %tid.x;
	mov.u32 	%r596, %ctaid.x;
	mov.u32 	%r597, %ntid.x;
	mad.lo.s32 	%r1, %r596, %r597, %r595;
	mov.b32 	%r1076, 1593684748;
	mov.b32 	%r598, 832094735;
	st.local.v2.u32 	[%rd1], {%r598, %r1076};
	mov.b32 	%r1074, -123459836;
	mov.b32 	%r1075, 1111207954;
	st.local.v2.u32 	[%rd1+8], {%r1075, %r1074};
	mov.b32 	%r1072, 1476011280;
	mov.b32 	%r1073, -589760388;
	st.local.v2.u32 	[%rd1+16], {%r1073, %r1072};
	setp.eq.s32 	%p1, %r1, 0;
	@%p1 bra 	$L__BB4_115;
	cvt.s64.s32 	%rd24, %r1;
	mov.b32 	%r1059, 0;
	mov.b32 	%r1076, 1593684748;
	mov.b32 	%r1075, 1111207954;
	mov.b32 	%r1074, -123459836;
	mov.b32 	%r1073, -589760388;
	mov.b32 	%r1072, 1476011280;
$L__BB4_2:
	mov.u64 	%rd3, %rd24;
	and.b64  	%rd4, %rd3, 3;
	setp.eq.s64 	%p2, %rd4, 0;
	@%p2 bra 	$L__BB4_114;
	mul.wide.u32 	%rd12, %r1059, 3200;
	mov.u64 	%rd13, precalc_xorwow_matrix;
	add.s64 	%rd5, %rd13, %rd12;
	mov.b32 	%r1072, 0;
	mov.u32 	%r1073, %r1072;
	mov.u32 	%r1074, %r1072;
	mov.u32 	%r1075, %r1072;
	mov.u32 	%r1076, %r1072;
	mov.u32 	%r1065, %r1072;
$L__BB4_4:
	mul.wide.u32 	%rd14, %r1065, 4;
	add.s64 	%rd15, %rd1, %rd14;
	ld.local.u32 	%r14, [%rd15+4];
	shl.b32 	%r15, %r1065, 5;
	mov.b32 	%r1071, 0;
$L__BB4_5:
	.pragma "nounroll";
	shr.u32 	%r607, %r14, %r1071;
	and.b32  	%r608, %r607, 1;
	setp.eq.b32 	%p3, %r608, 1;
	not.pred 	%p4, %p3;
	add.s32 	%r609, %r15, %r1071;
	mul.lo.s32 	%r610, %r609, 5;
	mul.wide.u32 	%rd16, %r610, 4;
	add.s64 	%rd6, %rd5, %rd16;
	@%p4 bra 	$L__BB4_7;
	ld.global.u32 	%r611, [%rd6];
	xor.b32  	%r1076, %r1076, %r611;
	ld.global.u32 	%r612, [%rd6+4];
	xor.b32  	%r1075, %r1075, %r612;
	ld.global.u32 	%r613, [%rd6+8];
	xor.b32  	%r1074, %r1074, %r613;
	ld.global.u32 	%r614, [%rd6+12];
	xor.b32  	%r1073, %r1073, %r614;
	ld.global.u32 	%r615, [%rd6+16];
	xor.b32  	%r1072, %r1072, %r615;
$L__BB4_7:
	and.b32  	%r617, %r607, 2;
	setp.eq.s32 	%p5, %r617, 0;
	@%p5 bra 	$L__BB4_9;
	ld.global.u32 	%r618, [%rd6+20];
	xor.b32  	%r1076, %r1076, %r618;
	ld.global.u32 	%r619, [%rd6+24];
	xor.b32  	%r1075, %r1075, %r619;
	ld.global.u32 	%r620, [%rd6+28];
	xor.b32  	%r1074, %r1074, %r620;
	ld.global.u32 	%r621, [%rd6+32];
	xor.b32  	%r1073, %r1073, %r621;
	ld.global.u32 	%r622, [%rd6+36];
	xor.b32  	%r1072, %r1072, %r622;
$L__BB4_9:
	and.b32  	%r624, %r607, 4;
	setp.eq.s32 	%p6, %r624, 0;
	@%p6 bra 	$L__BB4_11;
	ld.global.u32 	%r625, [%rd6+40];
	xor.b32  	%r1076, %r1076, %r625;
	ld.global.u32 	%r626, [%rd6+44];
	xor.b32  	%r1075, %r1075, %r626;
	ld.global.u32 	%r627, [%rd6+48];
	xor.b32  	%r1074, %r1074, %r627;
	ld.global.u32 	%r628, [%rd6+52];
	xor.b32  	%r1073, %r1073, %r628;
	ld.global.u32 	%r629, [%rd6+56];
	xor.b32  	%r1072, %r1072, %r629;
$L__BB4_11:
	and.b32  	%r631, %r607, 8;
	setp.eq.s32 	%p7, %r631, 0;
	@%p7 bra 	$L__BB4_13;
	ld.global.u32 	%r632, [%rd6+60];
	xor.b32  	%r1076, %r1076, %r632;
	ld.global.u32 	%r633, [%rd6+64];
	xor.b32  	%r1075, %r1075, %r633;
	ld.global.u32 	%r634, [%rd6+68];
	xor.b32  	%r1074, %r1074, %r634;
	ld.global.u32 	%r635, [%rd6+72];
	xor.b32  	%r1073, %r1073, %r635;
	ld.global.u32 	%r636, [%rd6+76];
	xor.b32  	%r1072, %r1072, %r636;
$L__BB4_13:
	and.b32  	%r638, %r607, 16;
	setp.eq.s32 	%p8, %r638, 0;
	@%p8 bra 	$L__BB4_15;
	ld.global.u32 	%r639, [%rd6+80];
	xor.b32  	%r1076, %r1076, %r639;
	ld.global.u32 	%r640, [%rd6+84];
	xor.b32  	%r1075, %r1075, %r640;
	ld.global.u32 	%r641, [%rd6+88];
	xor.b32  	%r1074, %r1074, %r641;
	ld.global.u32 	%r642, [%rd6+92];
	xor.b32  	%r1073, %r1073, %r642;
	ld.global.u32 	%r643, [%rd6+96];
	xor.b32  	%r1072, %r1072, %r643;
$L__BB4_15:
	and.b32  	%r645, %r607, 32;
	setp.eq.s32 	%p9, %r645, 0;
	@%p9 bra 	$L__BB4_17;
	ld.global.u32 	%r646, [%rd6+100];
	xor.b32  	%r1076, %r1076, %r646;
	ld.global.u32 	%r647, [%rd6+104];
	xor.b32  	%r1075, %r1075, %r647;
	ld.global.u32 	%r648, [%rd6+108];
	xor.b32  	%r1074, %r1074, %r648;
	ld.global.u32 	%r649, [%rd6+112];
	xor.b32  	%r1073, %r1073, %r649;
	ld.global.u32 	%r650, [%rd6+116];
	xor.b32  	%r1072, %r1072, %r650;
$L__BB4_17:
	and.b32  	%r652, %r607, 64;
	setp.eq.s32 	%p10, %r652, 0;
	@%p10 bra 	$L__BB4_19;
	ld.global.u32 	%r653, [%rd6+120];
	xor.b32  	%r1076, %r1076, %r653;
	ld.global.u32 	%r654, [%rd6+124];
	xor.b32  	%r1075, %r1075, %r654;
	ld.global.u32 	%r655, [%rd6+128];
	xor.b32  	%r1074, %r1074, %r655;
	ld.global.u32 	%r656, [%rd6+132];
	xor.b32  	%r1073, %r1073, %r656;
	ld.global.u32 	%r657, [%rd6+136];
	xor.b32  	%r1072, %r1072, %r657;
$L__BB4_19:
	and.b32  	%r659, %r607, 128;
	setp.eq.s32 	%p11, %r659, 0;
	@%p11 bra 	$L__BB4_21;
	ld.global.u32 	%r660, [%rd6+140];
	xor.b32  	%r1076, %r1076, %r660;
	ld.global.u32 	%r661, [%rd6+144];
	xor.b32  	%r1075, %r1075, %r661;
	ld.global.u32 	%r662, [%rd6+148];
	xor.b32  	%r1074, %r1074, %r662;
	ld.global.u32 	%r663, [%rd6+152];
	xor.b32  	%r1073, %r1073, %r663;
	ld.global.u32 	%r664, [%rd6+156];
	xor.b32  	%r1072, %r1072, %r664;
$L__BB4_21:
	and.b32  	%r666, %r607, 256;
	setp.eq.s32 	%p12, %r666, 0;
	@%p12 bra 	$L__BB4_23;
	ld.global.u32 	%r667, [%rd6+160];
	xor.b32  	%r1076, %r1076, %r667;
	ld.global.u32 	%r668, [%rd6+164];
	xor.b32  	%r1075, %r1075, %r668;
	ld.global.u32 	%r669, [%rd6+168];
	xor.b32  	%r1074, %r1074, %r669;
	ld.global.u32 	%r670, [%rd6+172];
	xor.b32  	%r1073, %r1073, %r670;
	ld.global.u32 	%r671, [%rd6+176];
	xor.b32  	%r1072, %r1072, %r671;
$L__BB4_23:
	and.b32  	%r673, %r607, 512;
	setp.eq.s32 	%p13, %r673, 0;
	@%p13 bra 	$L__BB4_25;
	ld.global.u32 	%r674, [%rd6+180];
	xor.b32  	%r1076, %r1076, %r674;
	ld.global.u32 	%r675, [%rd6+184];
	xor.b32  	%r1075, %r1075, %r675;
	ld.global.u32 	%r676, [%rd6+188];
	xor.b32  	%r1074, %r1074, %r676;
	ld.global.u32 	%r677, [%rd6+192];
	xor.b32  	%r1073, %r1073, %r677;
	ld.global.u32 	%r678, [%rd6+196];
	xor.b32  	%r1072, %r1072, %r678;
$L__BB4_25:
	and.b32  	%r680, %r607, 1024;
	setp.eq.s32 	%p14, %r680, 0;
	@%p14 bra 	$L__BB4_27;
	ld.global.u32 	%r681, [%rd6+200];
	xor.b32  	%r1076, %r1076, %r681;
	ld.global.u32 	%r682, [%rd6+204];
	xor.b32  	%r1075, %r1075, %r682;
	ld.global.u32 	%r683, [%rd6+208];
	xor.b32  	%r1074, %r1074, %r683;
	ld.global.u32 	%r684, [%rd6+212];
	xor.b32  	%r1073, %r1073, %r684;
	ld.global.u32 	%r685, [%rd6+216];
	xor.b32  	%r1072, %r1072, %r685;
$L__BB4_27:
	and.b32  	%r687, %r607, 2048;
	setp.eq.s32 	%p15, %r687, 0;
	@%p15 bra 	$L__BB4_29;
	ld.global.u32 	%r688, [%rd6+220];
	xor.b32  	%r1076, %r1076, %r688;
	ld.global.u32 	%r689, [%rd6+224];
	xor.b32  	%r1075, %r1075, %r689;
	ld.global.u32 	%r690, [%rd6+228];
	xor.b32  	%r1074, %r1074, %r690;
	ld.global.u32 	%r691, [%rd6+232];
	xor.b32  	%r1073, %r1073, %r691;
	ld.global.u32 	%r692, [%rd6+236];
	xor.b32  	%r1072, %r1072, %r692;
$L__BB4_29:
	and.b32  	%r694, %r607, 4096;
	setp.eq.s32 	%p16, %r694, 0;
	@%p16 bra 	$L__BB4_31;
	ld.global.u32 	%r695, [%rd6+240];
	xor.b32  	%r1076, %r1076, %r695;
	ld.global.u32 	%r696, [%rd6+244];
	xor.b32  	%r1075, %r1075, %r696;
	ld.global.u32 	%r697, [%rd6+248];
	xor.b32  	%r1074, %r1074, %r697;
	ld.global.u32 	%r698, [%rd6+252];
	xor.b32  	%r1073, %r1073, %r698;
	ld.global.u32 	%r699, [%rd6+256];
	xor.b32  	%r1072, %r1072, %r699;
$L__BB4_31:
	and.b32  	%r701, %r607, 8192;
	setp.eq.s32 	%p17, %r701, 0;
	@%p17 bra 	$L__BB4_33;
	ld.global.u32 	%r702, [%rd6+260];
	xor.b32  	%r1076, %r1076, %r702;
	ld.global.u32 	%r703, [%rd6+264];
	xor.b32  	%r1075, %r1075, %r703;
	ld.global.u32 	%r704, [%rd6+268];
	xor.b32  	%r1074, %r1074, %r704;
	ld.global.u32 	%r705, [%rd6+272];
	xor.b32  	%r1073, %r1073, %r705;
	ld.global.u32 	%r706, [%rd6+276];
	xor.b32  	%r1072, %r1072, %r706;
$L__BB4_33:
	and.b32  	%r708, %r607, 16384;
	setp.eq.s32 	%p18, %r708, 0;
	@%p18 bra 	$L__BB4_35;
	ld.global.u32 	%r709, [%rd6+280];
	xor.b32  	%r1076, %r1076, %r709;
	ld.global.u32 	%r710, [%rd6+284];
	xor.b32  	%r1075, %r1075, %r710;
	ld.global.u32 	%r711, [%rd6+288];
	xor.b32  	%r1074, %r1074, %r711;
	ld.global.u32 	%r712, [%rd6+292];
	xor.b32  	%r1073, %r1073, %r712;
	ld.global.u32 	%r713, [%rd6+296];
	xor.b32  	%r1072, %r1072, %r713;
$L__BB4_35:
	and.b32  	%r715, %r607, 32768;
	setp.eq.s32 	%p19, %r715, 0;
	@%p19 bra 	$L__BB4_37;
	ld.global.u32 	%r716, [%rd6+300];
	xor.b32  	%r1076, %r1076, %r716;
	ld.global.u32 	%r717, [%rd6+304];
	xor.b32  	%r1075, %r1075, %r717;
	ld.global.u32 	%r718, [%rd6+308];
	xor.b32  	%r1074, %r1074, %r718;
	ld.global.u32 	%r719, [%rd6+312];
	xor.b32  	%r1073, %r1073, %r719;
	ld.global.u32 	%r720, [%rd6+316];
	xor.b32  	%r1072, %r1072, %r720;
$L__BB4_37:
	add.s32 	%r1071, %r1071, 16;
	setp.ne.s32 	%p20, %r1071, 32;
	@%p20 bra 	$L__BB4_5;
	mad.lo.s32 	%r721, %r1065, -31, %r15;
	add.s32 	%r1065, %r721, 1;
	setp.ne.s32 	%p21, %r1065, 5;
	@%p21 bra 	$L__BB4_4;
	st.local.u32 	[%rd1+4], %r1076;
	st.local.v2.u32 	[%rd1+8], {%r1075, %r1074};
	st.local.v2.u32 	[%rd1+16], {%r1073, %r1072};
	setp.eq.s64 	%p22, %rd4, 1;
	@%p22 bra 	$L__BB4_114;
	mov.b32 	%r1072, 0;
	mov.u32 	%r1073, %r1072;
	mov.u32 	%r1074, %r1072;
	mov.u32 	%r1075, %r1072;
	mov.u32 	%r1076, %r1072;
	mov.u32 	%r1157, %r1072;
$L__BB4_41:
	mul.wide.u32 	%rd17, %r1157, 4;
	add.s64 	%rd18, %rd1, %rd17;
	ld.local.u32 	%r190, [%rd18+4];
	shl.b32 	%r191, %r1157, 5;
	mov.b32 	%r1163, 0;
$L__BB4_42:
	.pragma "nounroll";
	shr.u32 	%r724, %r190, %r1163;
	and.b32  	%r725, %r724, 1;
	setp.eq.b32 	%p23, %r725, 1;
	not.pred 	%p24, %p23;
	add.s32 	%r726, %r191, %r1163;
	mul.lo.s32 	%r727, %r726, 5;
	mul.wide.u32 	%rd19, %r727, 4;
	add.s64 	%rd7, %rd5, %rd19;
	@%p24 bra 	$L__BB4_44;
	ld.global.u32 	%r728, [%rd7];
	xor.b32  	%r1076, %r1076, %r728;
	ld.global.u32 	%r729, [%rd7+4];
	xor.b32  	%r1075, %r1075, %r729;
	ld.global.u32 	%r730, [%rd7+8];
	xor.b32  	%r1074, %r1074, %r730;
	ld.global.u32 	%r731, [%rd7+12];
	xor.b32  	%r1073, %r1073, %r731;
	ld.global.u32 	%r732, [%rd7+16];
	xor.b32  	%r1072, %r1072, %r732;
$L__BB4_44:
	and.b32  	%r734, %r724, 2;
	setp.eq.s32 	%p25, %r734, 0;
	@%p25 bra 	$L__BB4_46;
	ld.global.u32 	%r735, [%rd7+20];
	xor.b32  	%r1076, %r1076, %r735;
	ld.global.u32 	%r736, [%rd7+24];
	xor.b32  	%r1075, %r1075, %r736;
	ld.global.u32 	%r737, [%rd7+28];
	xor.b32  	%r1074, %r1074, %r737;
	ld.global.u32 	%r738, [%rd7+32];
	xor.b32  	%r1073, %r1073, %r738;
	ld.global.u32 	%r739, [%rd7+36];
	xor.b32  	%r1072, %r1072, %r739;
$L__BB4_46:
	and.b32  	%r741, %r724, 4;
	setp.eq.s32 	%p26, %r741, 0;
	@%p26 bra 	$L__BB4_48;
	ld.global.u32 	%r742, [%rd7+40];
	xor.b32  	%r1076, %r1076, %r742;
	ld.global.u32 	%r743, [%rd7+44];
	xor.b32  	%r1075, %r1075, %r743;
	ld.global.u32 	%r744, [%rd7+48];
	xor.b32  	%r1074, %r1074, %r744;
	ld.global.u32 	%r745, [%rd7+52];
	xor.b32  	%r1073, %r1073, %r745;
	ld.global.u32 	%r746, [%rd7+56];
	xor.b32  	%r1072, %r1072, %r746;
$L__BB4_48:
	and.b32  	%r748, %r724, 8;
	setp.eq.s32 	%p27, %r748, 0;
	@%p27 bra 	$L__BB4_50;
	ld.global.u32 	%r749, [%rd7+60];
	xor.b32  	%r1076, %r1076, %r749;
	ld.global.u32 	%r750, [%rd7+64];
	xor.b32  	%r1075, %r1075, %r750;
	ld.global.u32 	%r751, [%rd7+68];
	xor.b32  	%r1074, %r1074, %r751;
	ld.global.u32 	%r752, [%rd7+72];
	xor.b32  	%r1073, %r1073, %r752;
	ld.global.u32 	%r753, [%rd7+76];
	xor.b32  	%r1072, %r1072, %r753;
$L__BB4_50:
	and.b32  	%r755, %r724, 16;
	setp.eq.s32 	%p28, %r755, 0;
	@%p28 bra 	$L__BB4_52;
	ld.global.u32 	%r756, [%rd7+80];
	xor.b32  	%r1076, %r1076, %r756;
	ld.global.u32 	%r757, [%rd7+84];
	xor.b32  	%r1075, %r1075, %r757;
	ld.global.u32 	%r758, [%rd7+88];
	xor.b32  	%r1074, %r1074, %r758;
	ld.global.u32 	%r759, [%rd7+92];
	xor.b32  	%r1073, %r1073, %r759;
	ld.global.u32 	%r760, [%rd7+96];
	xor.b32  	%r1072, %r1072, %r760;
$L__BB4_52:
	and.b32  	%r762, %r724, 32;
	setp.eq.s32 	%p29, %r762, 0;
	@%p29 bra 	$L__BB4_54;
	ld.global.u32 	%r763, [%rd7+100];
	xor.b32  	%r1076, %r1076, %r763;
	ld.global.u32 	%r764, [%rd7+104];
	xor.b32  	%r1075, %r1075, %r764;
	ld.global.u32 	%r765, [%rd7+108];
	xor.b32  	%r1074, %r1074, %r765;
	ld.global.u32 	%r766, [%rd7+112];
	xor.b32  	%r1073, %r1073, %r766;
	ld.global.u32 	%r767, [%rd7+116];
	xor.b32  	%r1072, %r1072, %r767;
$L__BB4_54:
	and.b32  	%r769, %r724, 64;
	setp.eq.s32 	%p30, %r769, 0;
	@%p30 bra 	$L__BB4_56;
	ld.global.u32 	%r770, [%rd7+120];
	xor.b32  	%r1076, %r1076, %r770;
	ld.global.u32 	%r771, [%rd7+124];
	xor.b32  	%r1075, %r1075, %r771;
	ld.global.u32 	%r772, [%rd7+128];
	xor.b32  	%r1074, %r1074, %r772;
	ld.global.u32 	%r773, [%rd7+132];
	xor.b32  	%r1073, %r1073, %r773;
	ld.global.u32 	%r774, [%rd7+136];
	xor.b32  	%r1072, %r1072, %r774;
$L__BB4_56:
	and.b32  	%r776, %r724, 128;
	setp.eq.s32 	%p31, %r776, 0;
	@%p31 bra 	$L__BB4_58;
	ld.global.u32 	%r777, [%rd7+140];
	xor.b32  	%r1076, %r1076, %r777;
	ld.global.u32 	%r778, [%rd7+144];
	xor.b32  	%r1075, %r1075, %r778;
	ld.global.u32 	%r779, [%rd7+148];
	xor.b32  	%r1074, %r1074, %r779;
	ld.global.u32 	%r780, [%rd7+152];
	xor.b32  	%r1073, %r1073, %r780;
	ld.global.u32 	%r781, [%rd7+156];
	xor.b32  	%r1072, %r1072, %r781;
$L__BB4_58:
	and.b32  	%r783, %r724, 256;
	setp.eq.s32 	%p32, %r783, 0;
	@%p32 bra 	$L__BB4_60;
	ld.global.u32 	%r784, [%rd7+160];
	xor.b32  	%r1076, %r1076, %r784;
	ld.global.u32 	%r785, [%rd7+164];
	xor.b32  	%r1075, %r1075, %r785;
	ld.global.u32 	%r786, [%rd7+168];
	xor.b32  	%r1074, %r1074, %r786;
	ld.global.u32 	%r787, [%rd7+172];
	xor.b32  	%r1073, %r1073, %r787;
	ld.global.u32 	%r788, [%rd7+176];
	xor.b32  	%r1072, %r1072, %r788;
$L__BB4_60:
	and.b32  	%r790, %r724, 512;
	setp.eq.s32 	%p33, %r790, 0;
	@%p33 bra 	$L__BB4_62;
	ld.global.u32 	%r791, [%rd7+180];
	xor.b32  	%r1076, %r1076, %r791;
	ld.global.u32 	%r792, [%rd7+184];
	xor.b32  	%r1075, %r1075, %r792;
	ld.global.u32 	%r793, [%rd7+188];
	xor.b32  	%r1074, %r1074, %r793;
	ld.global.u32 	%r794, [%rd7+192];
	xor.b32  	%r1073, %r1073, %r794;
	ld.global.u32 	%r795, [%rd7+196];
	xor.b32  	%r1072, %r1072, %r795;
$L__BB4_62:
	and.b32  	%r797, %r724, 1024;
	setp.eq.s32 	%p34, %r797, 0;
	@%p34 bra 	$L__BB4_64;
	ld.global.u32 	%r798, [%rd7+200];
	xor.b32  	%r1076, %r1076, %r798;
	ld.global.u32 	%r799, [%rd7+204];
	xor.b32  	%r1075, %r1075, %r799;
	ld.global.u32 	%r800, [%rd7+208];
	xor.b32  	%r1074, %r1074, %r800;
	ld.global.u32 	%r801, [%rd7+212];
	xor.b32  	%r1073, %r1073, %r801;
	ld.global.u32 	%r802, [%rd7+216];
	xor.b32  	%r1072, %r1072, %r802;
$L__BB4_64:
	and.b32  	%r804, %r724, 2048;
	setp.eq.s32 	%p35, %r804, 0;
	@%p35 bra 	$L__BB4_66;
	ld.global.u32 	%r805, [%rd7+220];
	xor.b32  	%r1076, %r1076, %r805;
	ld.global.u32 	%r806, [%rd7+224];
	xor.b32  	%r1075, %r1075, %r806;
	ld.global.u32 	%r807, [%rd7+228];
	xor.b32  	%r1074, %r1074, %r807;
	ld.global.u32 	%r808, [%rd7+232];
	xor.b32  	%r1073, %r1073, %r808;
	ld.global.u32 	%r809, [%rd7+236];
	xor.b32  	%r1072, %r1072, %r809;
$L__BB4_66:
	and.b32  	%r811, %r724, 4096;
	setp.eq.s32 	%p36, %r811, 0;
	@%p36 bra 	$L__BB4_68;
	ld.global.u32 	%r812, [%rd7+240];
	xor.b32  	%r1076, %r1076, %r812;
	ld.global.u32 	%r813, [%rd7+244];
	xor.b32  	%r1075, %r1075, %r813;
	ld.global.u32 	%r814, [%rd7+248];
	xor.b32  	%r1074, %r1074, %r814;
	ld.global.u32 	%r815, [%rd7+252];
	xor.b32  	%r1073, %r1073, %r815;
	ld.global.u32 	%r816, [%rd7+256];
	xor.b32  	%r1072, %r1072, %r816;
$L__BB4_68:
	and.b32  	%r818, %r724, 8192;
	setp.eq.s32 	%p37, %r818, 0;
	@%p37 bra 	$L__BB4_70;
	ld.global.u32 	%r819, [%rd7+260];
	xor.b32  	%r1076, %r1076, %r819;
	ld.global.u32 	%r820, [%rd7+264];
	xor.b32  	%r1075, %r1075, %r820;
	ld.global.u32 	%r821, [%rd7+268];
	xor.b32  	%r1074, %r1074, %r821;
	ld.global.u32 	%r822, [%rd7+272];
	xor.b32  	%r1073, %r1073, %r822;
	ld.global.u32 	%r823, [%rd7+276];
	xor.b32  	%r1072, %r1072, %r823;
$L__BB4_70:
	and.b32  	%r825, %r724, 16384;
	setp.eq.s32 	%p38, %r825, 0;
	@%p38 bra 	$L__BB4_72;
	ld.global.u32 	%r826, [%rd7+280];
	xor.b32  	%r1076, %r1076, %r826;
	ld.global.u32 	%r827, [%rd7+284];
	xor.b32  	%r1075, %r1075, %r827;
	ld.global.u32 	%r828, [%rd7+288];
	xor.b32  	%r1074, %r1074, %r828;
	ld.global.u32 	%r829, [%rd7+292];
	xor.b32  	%r1073, %r1073, %r829;
	ld.global.u32 	%r830, [%rd7+296];
	xor.b32  	%r1072, %r1072, %r830;
$L__BB4_72:
	and.b32  	%r832, %r724, 32768;
	setp.eq.s32 	%p39, %r832, 0;
	@%p39 bra 	$L__BB4_74;
	ld.global.u32 	%r833, [%rd7+300];
	xor.b32  	%r1076, %r1076, %r833;
	ld.global.u32 	%r834, [%rd7+304];
	xor.b32  	%r1075, %r1075, %r834;
	ld.global.u32 	%r835, [%rd7+308];
	xor.b32  	%r1074, %r1074, %r835;
	ld.global.u32 	%r836, [%rd7+312];
	xor.b32  	%r1073, %r1073, %r836;
	ld.global.u32 	%r837, [%rd7+316];
	xor.b32  	%r1072, %r1072, %r837;
$L__BB4_74:
	add.s32 	%r1163, %r1163, 16;
	setp.ne.s32 	%p40, %r1163, 32;
	@%p40 bra 	$L__BB4_42;
	mad.lo.s32 	%r838, %r1157, -31, %r191;
	add.s32 	%r1157, %r838, 1;
	setp.ne.s32 	%p41, %r1157, 5;
	@%p41 bra 	$L__BB4_41;
	st.local.u32 	[%rd1+4], %r1076;
	st.local.v2.u32 	[%rd1+8], {%r1075, %r1074};
	st.local.v2.u32 	[%rd1+16], {%r1073, %r1072};
	setp.ne.s64 	%p42, %rd4, 3;
	@%p42 bra 	$L__BB4_114;
	mov.b32 	%r1072, 0;
	mov.u32 	%r1073, %r1072;
	mov.u32 	%r1074, %r1072;
	mov.u32 	%r1075, %r1072;
	mov.u32 	%r1076, %r1072;
	mov.u32 	%r1249, %r1072;
$L__BB4_78:
	mul.wide.u32 	%rd20, %r1249, 4;
	add.s64 	%rd21, %rd1, %rd20;
	ld.local.u32 	%r366, [%rd21+4];
	shl.b32 	%r367, %r1249, 5;
	mov.b32 	%r1255, 0;
$L__BB4_79:
	.pragma "nounroll";
	shr.u32 	%r841, %r366, %r1255;
	and.b32  	%r842, %r841, 1;
	setp.eq.b32 	%p43, %r842, 1;
	not.pred 	%p44, %p43;
	add.s32 	%r843, %r367, %r1255;
	mul.lo.s32 	%r844, %r843, 5;
	mul.wide.u32 	%rd22, %r844, 4;
	add.s64 	%rd8, %rd5, %rd22;
	@%p44 bra 	$L__BB4_81;
	ld.global.u32 	%r845, [%rd8];
	xor.b32  	%r1076, %r1076, %r845;
	ld.global.u32 	%r846, [%rd8+4];
	xor.b32  	%r1075, %r1075, %r846;
	ld.global.u32 	%r847, [%rd8+8];
	xor.b32  	%r1074, %r1074, %r847;
	ld.global.u32 	%r848, [%rd8+12];
	xor.b32  	%r1073, %r1073, %r848;
	ld.global.u32 	%r849, [%rd8+16];
	xor.b32  	%r1072, %r1072, %r849;
$L__BB4_81:
	and.b32  	%r851, %r841, 2;
	setp.eq.s32 	%p45, %r851, 0;
	@%p45 bra 	$L__BB4_83;
	ld.global.u32 	%r852, [%rd8+20];
	xor.b32  	%r1076, %r1076, %r852;
	ld.global.u32 	%r853, [%rd8+24];
	xor.b32  	%r1075, %r1075, %r853;
	ld.global.u32 	%r854, [%rd8+28];
	xor.b32  	%r1074, %r1074, %r854;
	ld.global.u32 	%r855, [%rd8+32];
	xor.b32  	%r1073, %r1073, %r855;
	ld.global.u32 	%r856, [%rd8+36];
	xor.b32  	%r1072, %r1072, %r856;
$L__BB4_83:
	and.b32  	%r858, %r841, 4;
	setp.eq.s32 	%p46, %r858, 0;
	@%p46 bra 	$L__BB4_85;
	ld.global.u32 	%r859, [%rd8+40];
	xor.b32  	%r1076, %r1076, %r859;
	ld.global.u32 	%r860, [%rd8+44];
	xor.b32  	%r1075, %r1075, %r860;
	ld.global.u32 	%r861, [%rd8+48];
	xor.b32  	%r1074, %r1074, %r861;
	ld.global.u32 	%r862, [%rd8+52];
	xor.b32  	%r1073, %r1073, %r862;
	ld.global.u32 	%r863, [%rd8+56];
	xor.b32  	%r1072, %r1072, %r863;
$L__BB4_85:
	and.b32  	%r865, %r841, 8;
	setp.eq.s32 	%p47, %r865, 0;
	@%p47 bra 	$L__BB4_87;
	ld.global.u32 	%r866, [%rd8+60];
	xor.b32  	%r1076, %r1076, %r866;
	ld.global.u32 	%r867, [%rd8+64];
	xor.b32  	%r1075, %r1075, %r867;
	ld.global.u32 	%r868, [%rd8+68];
	xor.b32  	%r1074, %r1074, %r868;
	ld.global.u32 	%r869, [%rd8+72];
	xor.b32  	%r1073, %r1073, %r869;
	ld.global.u32 	%r870, [%rd8+76];
	xor.b32  	%r1072, %r1072, %r870;
$L__BB4_87:
	and.b32  	%r872, %r841, 16;
	setp.eq.s32 	%p48, %r872, 0;
	@%p48 bra 	$L__BB4_89;
	ld.global.u32 	%r873, [%rd8+80];
	xor.b32  	%r1076, %r1076, %r873;
	ld.global.u32 	%r874, [%rd8+84];
	xor.b32  	%r1075, %r1075, %r874;
	ld.global.u32 	%r875, [%rd8+88];
	xor.b32  	%r1074, %r1074, %r875;
	ld.global.u32 	%r876, [%rd8+92];
	xor.b32  	%r1073, %r1073, %r876;
	ld.global.u32 	%r877, [%rd8+96];
	xor.b32  	%r1072, %r1072, %r877;
$L__BB4_89:
	and.b32  	%r879, %r841, 32;
	setp.eq.s32 	%p49, %r879, 0;
	@%p49 bra 	$L__BB4_91;
	ld.global.u32 	%r880, [%rd8+100];
	xor.b32  	%r1076, %r1076, %r880;
	ld.global.u32 	%r881, [%rd8+104];
	xor.b32  	%r1075, %r1075, %r881;
	ld.global.u32 	%r882, [%rd8+108];
	xor.b32  	%r1074, %r1074, %r882;
	ld.global.u32 	%r883, [%rd8+112];
	xor.b32  	%r1073, %r1073, %r883;
	ld.global.u32 	%r884, [%rd8+116];
	xor.b32  	%r1072, %r1072, %r884;
$L__BB4_91:
	and.b32  	%r886, %r841, 64;
	setp.eq.s32 	%p50, %r886, 0;
	@%p50 bra 	$L__BB4_93;
	ld.global.u32 	%r887, [%rd8+120];
	xor.b32  	%r1076, %r1076, %r887;
	ld.global.u32 	%r888, [%rd8+124];
	xor.b32  	%r1075, %r1075, %r888;
	ld.global.u32 	%r889, [%rd8+128];
	xor.b32  	%r1074, %r1074, %r889;
	ld.global.u32 	%r890, [%rd8+132];
	xor.b32  	%r1073, %r1073, %r890;
	ld.global.u32 	%r891, [%rd8+136];
	xor.b32  	%r1072, %r1072, %r891;
$L__BB4_93:
	and.b32  	%r893, %r841, 128;
	setp.eq.s32 	%p51, %r893, 0;
	@%p51 bra 	$L__BB4_95;
	ld.global.u32 	%r894, [%rd8+140];
	xor.b32  	%r1076, %r1076, %r894;
	ld.global.u32 	%r895, [%rd8+144];
	xor.b32  	%r1075, %r1075, %r895;
	ld.global.u32 	%r896, [%rd8+148];
	xor.b32  	%r1074, %r1074, %r896;
	ld.global.u32 	%r897, [%rd8+152];
	xor.b32  	%r1073, %r1073, %r897;
	ld.global.u32 	%r898, [%rd8+156];
	xor.b32  	%r1072, %r1072, %r898;
$L__BB4_95:
	and.b32  	%r900, %r841, 256;
	setp.eq.s32 	%p52, %r900, 0;
	@%p52 bra 	$L__BB4_97;
	ld.global.u32 	%r901, [%rd8+160];
	xor.b32  	%r1076, %r1076, %r901;
	ld.global.u32 	%r902, [%rd8+164];
	xor.b32  	%r1075, %r1075, %r902;
	ld.global.u32 	%r903, [%rd8+168];
	xor.b32  	%r1074, %r1074, %r903;
	ld.global.u32 	%r904, [%rd8+172];
	xor.b32  	%r1073, %r1073, %r904;
	ld.global.u32 	%r905, [%rd8+176];
	xor.b32  	%r1072, %r1072, %r905;
$L__BB4_97:
	and.b32  	%r907, %r841, 512;
	setp.eq.s32 	%p53, %r907, 0;
	@%p53 bra 	$L__BB4_99;
	ld.global.u32 	%r908, [%rd8+180];
	xor.b32  	%r1076, %r1076, %r908;
	ld.global.u32 	%r909, [%rd8+184];
	xor.b32  	%r1075, %r1075, %r909;
	ld.global.u32 	%r910, [%rd8+188];
	xor.b32  	%r1074, %r1074, %r910;
	ld.global.u32 	%r911, [%rd8+192];
	xor.b32  	%r1073, %r1073, %r911;
	ld.global.u32 	%r912, [%rd8+196];
	xor.b32  	%r1072, %r1072, %r912;
$L__BB4_99:
	and.b32  	%r914, %r841, 1024;
	setp.eq.s32 	%p54, %r914, 0;
	@%p54 bra 	$L__BB4_101;
	ld.global.u32 	%r915, [%rd8+200];
	xor.b32  	%r1076, %r1076, %r915;
	ld.global.u32 	%r916, [%rd8+204];
	xor.b32  	%r1075, %r1075, %r916;
	ld.global.u32 	%r917, [%rd8+208];
	xor.b32  	%r1074, %r1074, %r917;
	ld.global.u32 	%r918, [%rd8+212];
	xor.b32  	%r1073, %r1073, %r918;
	ld.global.u32 	%r919, [%rd8+216];
	xor.b32  	%r1072, %r1072, %r919;
$L__BB4_101:
	and.b32  	%r921, %r841, 2048;
	setp.eq.s32 	%p55, %r921, 0;
	@%p55 bra 	$L__BB4_103;
	ld.global.u32 	%r922, [%rd8+220];
	xor.b32  	%r1076, %r1076, %r922;
	ld.global.u32 	%r923, [%rd8+224];
	xor.b32  	%r1075, %r1075, %r923;
	ld.global.u32 	%r924, [%rd8+228];
	xor.b32  	%r1074, %r1074, %r924;
	ld.global.u32 	%r925, [%rd8+232];
	xor.b32  	%r1073, %r1073, %r925;
	ld.global.u32 	%r926, [%rd8+236];
	xor.b32  	%r1072, %r1072, %r926;
$L__BB4_103:
	and.b32  	%r928, %r841, 4096;
	setp.eq.s32 	%p56, %r928, 0;
	@%p56 bra 	$L__BB4_105;
	ld.global.u32 	%r929, [%rd8+240];
	xor.b32  	%r1076, %r1076, %r929;
	ld.global.u32 	%r930, [%rd8+244];
	xor.b32  	%r1075, %r1075, %r930;
	ld.global.u32 	%r931, [%rd8+248];
	xor.b32  	%r1074, %r1074, %r931;
	ld.global.u32 	%r932, [%rd8+252];
	xor.b32  	%r1073, %r1073, %r932;
	ld.global.u32 	%r933, [%rd8+256];
	xor.b32  	%r1072, %r1072, %r933;
$L__BB4_105:
	and.b32  	%r935, %r841, 8192;
	setp.eq.s32 	%p57, %r935, 0;
	@%p57 bra 	$L__BB4_107;
	ld.global.u32 	%r936, [%rd8+260];
	xor.b32  	%r1076, %r1076, %r936;
	ld.global.u32 	%r937, [%rd8+264];
	xor.b32  	%r1075, %r1075, %r937;
	ld.global.u32 	%r938, [%rd8+268];
	xor.b32  	%r1074, %r1074, %r938;
	ld.global.u32 	%r939, [%rd8+272];
	xor.b32  	%r1073, %r1073, %r939;
	ld.global.u32 	%r940, [%rd8+276];
	xor.b32  	%r1072, %r1072, %r940;
$L__BB4_107:
	and.b32  	%r942, %r841, 16384;
	setp.eq.s32 	%p58, %r942, 0;
	@%p58 bra 	$L__BB4_109;
	ld.global.u32 	%r943, [%rd8+280];
	xor.b32  	%r1076, %r1076, %r943;
	ld.global.u32 	%r944, [%rd8+284];
	xor.b32  	%r1075, %r1075, %r944;
	ld.global.u32 	%r945, [%rd8+288];
	xor.b32  	%r1074, %r1074, %r945;
	ld.global.u32 	%r946, [%rd8+292];
	xor.b32  	%r1073, %r1073, %r946;
	ld.global.u32 	%r947, [%rd8+296];
	xor.b32  	%r1072, %r1072, %r947;
$L__BB4_109:
	and.b32  	%r949, %r841, 32768;
	setp.eq.s32 	%p59, %r949, 0;
	@%p59 bra 	$L__BB4_111;
	ld.global.u32 	%r950, [%rd8+300];
	xor.b32  	%r1076, %r1076, %r950;
	ld.global.u32 	%r951, [%rd8+304];
	xor.b32  	%r1075, %r1075, %r951;
	ld.global.u32 	%r952, [%rd8+308];
	xor.b32  	%r1074, %r1074, %r952;
	ld.global.u32 	%r953, [%rd8+312];
	xor.b32  	%r1073, %r1073, %r953;
	ld.global.u32 	%r954, [%rd8+316];
	xor.b32  	%r1072, %r1072, %r954;
$L__BB4_111:
	add.s32 	%r1255, %r1255, 16;
	setp.ne.s32 	%p60, %r1255, 32;
	@%p60 bra 	$L__BB4_79;
	mad.lo.s32 	%r955, %r1249, -31, %r367;
	add.s32 	%r1249, %r955, 1;
	setp.ne.s32 	%p61, %r1249, 5;
	@%p61 bra 	$L__BB4_78;
	st.local.u32 	[%rd1+4], %r1076;
	st.local.v2.u32 	[%rd1+8], {%r1075, %r1074};
	st.local.v2.u32 	[%rd1+16], {%r1073, %r1072};
$L__BB4_114:
	shr.u64 	%rd24, %rd3, 2;
	add.s32 	%r1059, %r1059, 1;
	setp.gt.u64 	%p62, %rd3, 3;
	@%p62 bra 	$L__BB4_2;
$L__BB4_115:
	setp.lt.s32 	%p63, %r589, 1;
	mov.b32 	%r1370, 0;
	@%p63 bra 	$L__BB4_122;
	and.b32  	%r547, %r589, 3;
	setp.lt.u32 	%p64, %r589, 4;
	mov.b32 	%r1370, 0;
	mov.b32 	%r1355, 832094735;
	@%p64 bra 	$L__BB4_119;
	and.b32  	%r962, %r589, 2147483644;
	neg.s32 	%r1346, %r962;
	mov.b32 	%r1370, 0;
	mov.b32 	%r1347, 834994231;
$L__BB4_118:
	mov.u32 	%r1355, %r1347;
	shr.u32 	%r963, %r1076, 2;
	xor.b32  	%r964, %r963, %r1076;
	shl.b32 	%r965, %r1072, 4;
	shl.b32 	%r966, %r964, 1;
	xor.b32  	%r967, %r966, %r965;
	xor.b32  	%r968, %r967, %r964;
	xor.b32  	%r969, %r968, %r1072;
	add.s32 	%r970, %r1355, -2899496;
	add.s32 	%r971, %r970, %r969;
	add.s32 	%r972, %r971, 362437;
	cvt.rn.f32.u32 	%f1, %r972;
	fma.rn.f32 	%f2, %f1, 0f2F800000, 0f2F000000;
	shr.u32 	%r973, %r1075, 2;
	xor.b32  	%r974, %r973, %r1075;
	shl.b32 	%r975, %r969, 4;
	shl.b32 	%r976, %r974, 1;
	xor.b32  	%r977, %r976, %r975;
	xor.b32  	%r978, %r977, %r974;
	xor.b32  	%r979, %r978, %r969;
	add.s32 	%r980, %r970, %r979;
	add.s32 	%r981, %r980, 724874;
	cvt.rn.f32.u32 	%f3, %r981;
	fma.rn.f32 	%f4, %f3, 0f2F800000, 0f2F000000;
	mul.f32 	%f5, %f4, %f4;
	fma.rn.f32 	%f6, %f2, %f2, %f5;
	setp.le.f32 	%p65, %f6, 0f3F800000;
	selp.u32 	%r982, 1, 0, %p65;
	add.s32 	%r983, %r1370, %r982;
	shr.u32 	%r984, %r1074, 2;
	xor.b32  	%r985, %r984, %r1074;
	shl.b32 	%r986, %r979, 4;
	shl.b32 	%r987, %r985, 1;
	xor.b32  	%r988, %r987, %r986;
	xor.b32  	%r989, %r988, %r985;
	xor.b32  	%r990, %r989, %r979;
	add.s32 	%r991, %r970, %r990;
	add.s32 	%r992, %r991, 1087311;
	cvt.rn.f32.u32 	%f7, %r992;
	fma.rn.f32 	%f8, %f7, 0f2F800000, 0f2F000000;
	shr.u32 	%r993, %r1073, 2;
	xor.b32  	%r994, %r993, %r1073;
	shl.b32 	%r995, %r990, 4;
	shl.b32 	%r996, %r994, 1;
	xor.b32  	%r997, %r996, %r995;
	xor.b32  	%r998, %r997, %r994;
	xor.b32  	%r1076, %r998, %r990;
	add.s32 	%r999, %r970, %r1076;
	add.s32 	%r1000, %r999, 1449748;
	cvt.rn.f32.u32 	%f9, %r1000;
	fma.rn.f32 	%f10, %f9, 0f2F800000, 0f2F000000;
	mul.f32 	%f11, %f10, %f10;
	fma.rn.f32 	%f12, %f8, %f8, %f11;
	setp.le.f32 	%p66, %f12, 0f3F800000;
	selp.u32 	%r1001, 1, 0, %p66;
	add.s32 	%r1002, %r983, %r1001;
	shr.u32 	%r1003, %r1072, 2;
	xor.b32  	%r1004, %r1003, %r1072;
	shl.b32 	%r1005, %r1076, 4;
	shl.b32 	%r1006, %r1004, 1;
	xor.b32  	%r1007, %r1006, %r1005;
	xor.b32  	%r1008, %r1007, %r1004;
	xor.b32  	%r1075, %r1008, %r1076;
	add.s32 	%r1009, %r970, %r1075;
	add.s32 	%r1010, %r1009, 1812185;
	cvt.rn.f32.u32 	%f13, %r1010;
	fma.rn.f32 	%f14, %f13, 0f2F800000, 0f2F000000;
	shr.u32 	%r1011, %r969, 2;
	xor.b32  	%r1012, %r1011, %r969;
	shl.b32 	%r1013, %r1075, 4;
	shl.b32 	%r1014, %r1012, 1;
	xor.b32  	%r1015, %r1014, %r1013;
	xor.b32  	%r1016, %r1015, %r1012;
	xor.b32  	%r1074, %r1016, %r1075;
	add.s32 	%r1017, %r970, %r1074;
	add.s32 	%r1018, %r1017, 2174622;
	cvt.rn.f32.u32 	%f15, %r1018;
	fma.rn.f32 	%f16, %f15, 0f2F800000, 0f2F000000;
	mul.f32 	%f17, %f16, %f16;
	fma.rn.f32 	%f18, %f14, %f14, %f17;
	setp.le.f32 	%p67, %f18, 0f3F800000;
	selp.u32 	%r1019, 1, 0, %p67;
	add.s32 	%r1020, %r1002, %r1019;
	shr.u32 	%r1021, %r979, 2;
	xor.b32  	%r1022, %r1021, %r979;
	shl.b32 	%r1023, %r1074, 4;
	shl.b32 	%r1024, %r1022, 1;
	xor.b32  	%r1025, %r1024, %r1023;
	xor.b32  	%r1026, %r1025, %r1022;
	xor.b32  	%r1073, %r1026, %r1074;
	add.s32 	%r1027, %r970, %r1073;
	add.s32 	%r1028, %r1027, 2537059;
	cvt.rn.f32.u32 	%f19, %r1028;
	fma.rn.f32 	%f20, %f19, 0f2F800000, 0f2F000000;
	shr.u32 	%r1029, %r990, 2;
	xor.b32  	%r1030, %r1029, %r990;
	shl.b32 	%r1031, %r1073, 4;
	shl.b32 	%r1032, %r1030, 1;
	xor.b32  	%r1033, %r1032, %r1031;
	xor.b32  	%r1034, %r1033, %r1030;
	xor.b32  	%r1072, %r1034, %r1073;
	add.s32 	%r1035, %r1072, %r1355;
	cvt.rn.f32.u32 	%f21, %r1035;
	fma.rn.f32 	%f22, %f21, 0f2F800000, 0f2F000000;
	mul.f32 	%f23, %f22, %f22;
	fma.rn.f32 	%f24, %f20, %f20, %f23;
	setp.le.f32 	%p68, %f24, 0f3F800000;
	selp.u32 	%r1036, 1, 0, %p68;
	add.s32 	%r1370, %r1020, %r1036;
	add.s32 	%r1347, %r1355, 2899496;
	add.s32 	%r1346, %r1346, 4;
	setp.ne.s32 	%p69, %r1346, 0;
	@%p69 bra 	$L__BB4_118;
$L__BB4_119:
	setp.eq.s32 	%p70, %r547, 0;
	@%p70 bra 	$L__BB4_122;
	add.s32 	%r1363, %r1355, 724874;
	neg.s32 	%r1362, %r547;
$L__BB4_121:
	.pragma "nounroll";
	mov.u32 	%r579, %r1074;
	mov.u32 	%r578, %r1073;
	mov.u32 	%r1074, %r1072;
	shr.u32 	%r1037, %r1076, 2;
	xor.b32  	%r1038, %r1037, %r1076;
	shl.b32 	%r1039, %r1074, 4;
	shl.b32 	%r1040, %r1038, 1;
	xor.b32  	%r1041, %r1040, %r1039;
	xor.b32  	%r1042, %r1041, %r1038;
	xor.b32  	%r1073, %r1042, %r1074;
	add.s32 	%r1043, %r1363, %r1073;
	add.s32 	%r1044, %r1043, -362437;
	cvt.rn.f32.u32 	%f25, %r1044;
	fma.rn.f32 	%f26, %f25, 0f2F800000, 0f2F000000;
	shr.u32 	%r1045, %r1075, 2;
	xor.b32  	%r1046, %r1045, %r1075;
	shl.b32 	%r1047, %r1073, 4;
	shl.b32 	%r1048, %r1046, 1;
	xor.b32  	%r1049, %r1048, %r1047;
	xor.b32  	%r1050, %r1049, %r1046;
	xor.b32  	%r1072, %r1050, %r1073;
	add.s32 	%r1051, %r1363, %r1072;
	cvt.rn.f32.u32 	%f27, %r1051;
	fma.rn.f32 	%f28, %f27, 0f2F800000, 0f2F000000;
	mul.f32 	%f29, %f28, %f28;
	fma.rn.f32 	%f30, %f26, %f26, %f29;
	setp.le.f32 	%p71, %f30, 0f3F800000;
	selp.u32 	%r1052, 1, 0, %p71;
	add.s32 	%r1370, %r1370, %r1052;
	add.s32 	%r1363, %r1363, 724874;
	add.s32 	%r1362, %r1362, 1;
	setp.ne.s32 	%p72, %r1362, 0;
	mov.u32 	%r1075, %r578;
	mov.u32 	%r1076, %r579;
	@%p72 bra 	$L__BB4_121;
$L__BB4_122:
	cvta.to.global.u64 	%rd23, %rd10;
	atom.global.add.u32 	%r1053, [%rd23], %r1370;
	ret;

}
	// .globl	_Z18blackScholesKernelP17curandStateXORWOWPffffffii
.visible .entry _Z18blackScholesKernelP17curandStateXORWOWPffffffii(
	.param .u64 .ptr .align 1 _Z18blackScholesKernelP17curandStateXORWOWPffffffii_param_0,
	.param .u64 .ptr .align 1 _Z18blackScholesKernelP17curandStateXORWOWPffffffii_param_1,
	.param .f32 _Z18blackScholesKernelP17curandStateXORWOWPffffffii_param_2,
	.param .f32 _Z18blackScholesKernelP17curandStateXORWOWPffffffii_param_3,
	.param .f32 _Z18blackScholesKernelP17curandStateXORWOWPffffffii_param_4,
	.param .f32 _Z18blackScholesKernelP17curandStateXORWOWPffffffii_param_5,
	.param .f32 _Z18blackScholesKernelP17curandStateXORWOWPffffffii_param_6,
	.param .u32 _Z18blackScholesKernelP17curandStateXORWOWPffffffii_param_7,
	.param .u32 _Z18blackScholesKernelP17curandStateXORWOWPffffffii_param_8
)
{
	.reg .pred 	%p<19>;
	.reg .b32 	%r<200>;
	.reg .b32 	%f<198>;
	.reg .b64 	%rd<10>;
	.reg .b64 	%fd<2>;

	ld.param.u64 	%rd2, [_Z18blackScholesKernelP17curandStateXORWOWPffffffii_param_0];
	ld.param.f32 	%f191, [_Z18blackScholesKernelP17curandStateXORWOWPffffffii_param_2];
	ld.param.f32 	%f29, [_Z18blackScholesKernelP17curandStateXORWOWPffffffii_param_4];
	ld.param.f32 	%f30, [_Z18blackScholesKernelP17curandStateXORWOWPffffffii_param_5];
	ld.param.f32 	%f31, [_Z18blackScholesKernelP17curandStateXORWOWPffffffii_param_6];
	ld.param.u32 	%r72, [_Z18blackScholesKernelP17curandStateXORWOWPffffffii_param_7];
	ld.param.u32 	%r71, [_Z18blackScholesKernelP17curandStateXORWOWPffffffii_param_8];
	mov.u32 	%r73, %tid.x;
	mov.u32 	%r74, %ctaid.x;
	mov.u32 	%r75, %ntid.x;
	mad.lo.s32 	%r1, %r74, %r75, %r73;
	setp.ge.s32 	%p1, %r1, %r72;
	@%p1 bra 	$L__BB5_14;
	cvta.to.global.u64 	%rd4, %rd2;
	mul.wide.s32 	%rd5, %r1, 48;
	add.s64 	%rd1, %rd4, %rd5;
	ld.global.v2.u32 	{%r161, %r160}, [%rd1];
	ld.global.v2.u32 	{%r159, %r152}, [%rd1+8];
	ld.global.v2.u32 	{%r153, %r154}, [%rd1+16];
	ld.global.v2.u32 	{%r155, %r9}, [%rd1+24];
	ld.global.f32 	%f186, [%rd1+32];
	ld.global.f64 	%fd1, [%rd1+40];
	setp.lt.s32 	%p2, %r71, 1;
	@%p2 bra 	$L__BB5_13;
	cvt.rn.f32.s32 	%f33, %r71;
	div.rn.f32 	%f34, %f31, %f33;
	sqrt.rn.f32 	%f2, %f34;
	mul.f32 	%f35, %f30, 0fBF000000;
	fma.rn.f32 	%f36, %f30, %f35, %f29;
	mul.f32 	%f3, %f36, %f34;
	setp.eq.s32 	%p3, %r71, 1;
	@%p3 bra 	$L__BB5_9;
	and.b32  	%r77, %r71, 2147483646;
	neg.s32 	%r148, %r77;
$L__BB5_4:
	setp.eq.s32 	%p4, %r155, 1;
	mov.u32 	%r156, %r154;
	mov.u32 	%r157, %r153;
	mov.u32 	%r158, %r152;
	mov.f32 	%f187, %f186;
	@%p4 bra 	$L__BB5_6;
	shr.u32 	%r78, %r160, 2;
	xor.b32  	%r79, %r78, %r160;
	shl.b32 	%r80, %r154, 4;
	shl.b32 	%r81, %r79, 1;
	xor.b32  	%r82, %r80, %r81;
	xor.b32  	%r83, %r82, %r154;
	xor.b32  	%r157, %r83, %r79;
	add.s32 	%r84, %r161, %r157;
	add.s32 	%r85, %r84, 362437;
	shr.u32 	%r86, %r159, 2;
	xor.b32  	%r87, %r86, %r159;
	shl.b32 	%r88, %r157, 4;
	shl.b32 	%r89, %r87, 1;
	xor.b32  	%r90, %r89, %r88;
	xor.b32  	%r91, %r90, %r87;
	xor.b32  	%r156, %r91, %r157;
	add.s32 	%r161, %r161, 724874;
	add.s32 	%r92, %r156, %r161;
	cvt.rn.f32.u32 	%f37, %r85;
	fma.rn.f32 	%f38, %f37, 0f2F800000, 0f2F000000;
	cvt.rn.f32.u32 	%f39, %r92;
	fma.rn.f32 	%f40, %f39, 0f30C90FDB, 0f30490FDB;
	setp.lt.f32 	%p5, %f38, 0f00800000;
	mul.f32 	%f41, %f38, 0f4B000000;
	selp.f32 	%f42, %f41, %f38, %p5;
	selp.f32 	%f43, 0fC1B80000, 0f00000000, %p5;
	mov.b32 	%r93, %f42;
	add.s32 	%r94, %r93, -1059760811;
	and.b32  	%r95, %r94, -8388608;
	sub.s32 	%r96, %r93, %r95;
	mov.b32 	%f44, %r96;
	cvt.rn.f32.s32 	%f45, %r95;
	fma.rn.f32 	%f46, %f45, 0f34000000, %f43;
	add.f32 	%f47, %f44, 0fBF800000;
	fma.rn.f32 	%f48, %f47, 0fBE055027, 0f3E1039F6;
	fma.rn.f32 	%f49, %f48, %f47, 0fBDF8CDCC;
	fma.rn.f32 	%f50, %f49, %f47, 0f3E0F2955;
	fma.rn.f32 	%f51, %f50, %f47, 0fBE2AD8B9;
	fma.rn.f32 	%f52, %f51, %f47, 0f3E4CED0B;
	fma.rn.f32 	%f53, %f52, %f47, 0fBE7FFF22;
	fma.rn.f32 	%f54, %f53, %f47, 0f3EAAAA78;
	fma.rn.f32 	%f55, %f54, %f47, 0fBF000000;
	mul.f32 	%f56, %f47, %f55;
	fma.rn.f32 	%f57, %f56, %f47, %f47;
	fma.rn.f32 	%f58, %f46, 0f3F317218, %f57;
	setp.gt.u32 	%p6, %r93, 2139095039;
	fma.rn.f32 	%f59, %f42, 0f7F800000, 0f7F800000;
	selp.f32 	%f60, %f59, %f58, %p6;
	setp.eq.f32 	%p7, %f42, 0f00000000;
	mul.f32 	%f61, %f60, 0fC0000000;
	selp.f32 	%f62, 0f7F800000, %f61, %p7;
	sqrt.rn.f32 	%f63, %f62;
	sin.approx.f32 	%f64, %f40;
	cos.approx.f32 	%f65, %f40;
	mul.f32 	%f187, %f63, %f64;
	mul.f32 	%f186, %f63, %f65;
	mov.u32 	%r158, %r154;
	mov.u32 	%r159, %r153;
	mov.u32 	%r160, %r152;
	mov.u32 	%r154, %r156;
	mov.u32 	%r153, %r157;
	mov.u32 	%r152, %r158;
$L__BB5_6:
	setp.ne.s32 	%p8, %r155, 1;
	mul.f32 	%f66, %f187, %f2;
	fma.rn.f32 	%f67, %f30, %f66, %f3;
	fma.rn.f32 	%f68, %f67, 0f3BBB989D, 0f3F000000;
	cvt.sat.f32.f32 	%f69, %f68;
	mov.f32 	%f70, 0f4B400001;
	mov.f32 	%f71, 0f437C0000;
	fma.rm.f32 	%f72, %f69, %f71, %f70;
	add.f32 	%f73, %f72, 0fCB40007F;
	neg.f32 	%f74, %f73;
	fma.rn.f32 	%f75, %f67, 0f3FB8AA3B, %f74;
	fma.rn.f32 	%f76, %f67, 0f32A57060, %f75;
	mov.b32 	%r98, %f72;
	shl.b32 	%r99, %r98, 23;
	mov.b32 	%f77, %r99;
	ex2.approx.ftz.f32 	%f78, %f76;
	mul.f32 	%f79, %f78, %f77;
	mul.f32 	%f10, %f191, %f79;
	mov.b32 	%r155, 0;
	mov.f32 	%f189, %f186;
	@%p8 bra 	$L__BB5_8;
	shr.u32 	%r101, %r160, 2;
	xor.b32  	%r102, %r101, %r160;
	shl.b32 	%r103, %r156, 4;
	shl.b32 	%r104, %r102, 1;
	xor.b32  	%r105, %r103, %r104;
	xor.b32  	%r106, %r105, %r156;
	xor.b32  	%r153, %r106, %r102;
	add.s32 	%r107, %r161, %r153;
	add.s32 	%r108, %r107, 362437;
	shr.u32 	%r109, %r159, 2;
	xor.b32  	%r110, %r109, %r159;
	shl.b32 	%r111, %r153, 4;
	shl.b32 	%r112, %r110, 1;
	xor.b32  	%r113, %r112, %r111;
	xor.b32  	%r114, %r113, %r110;
	xor.b32  	%r154, %r114, %r153;
	add.s32 	%r161, %r161, 724874;
	add.s32 	%r115, %r154, %r161;
	cvt.rn.f32.u32 	%f80, %r108;
	fma.rn.f32 	%f81, %f80, 0f2F800000, 0f2F000000;
	cvt.rn.f32.u32 	%f82, %r115;
	fma.rn.f32 	%f83, %f82, 0f30C90FDB, 0f30490FDB;
	setp.lt.f32 	%p9, %f81, 0f00800000;
	mul.f32 	%f84, %f81, 0f4B000000;
	selp.f32 	%f85, %f84, %f81, %p9;
	selp.f32 	%f86, 0fC1B80000, 0f00000000, %p9;
	mov.b32 	%r116, %f85;
	add.s32 	%r117, %r116, -1059760811;
	and.b32  	%r118, %r117, -8388608;
	sub.s32 	%r119, %r116, %r118;
	mov.b32 	%f87, %r119;
	cvt.rn.f32.s32 	%f88, %r118;
	fma.rn.f32 	%f89, %f88, 0f34000000, %f86;
	add.f32 	%f90, %f87, 0fBF800000;
	fma.rn.f32 	%f91, %f90, 0fBE055027, 0f3E1039F6;
	fma.rn.f32 	%f92, %f91, %f90, 0fBDF8CDCC;
	fma.rn.f32 	%f93, %f92, %f90, 0f3E0F2955;
	fma.rn.f32 	%f94, %f93, %f90, 0fBE2AD8B9;
	fma.rn.f32 	%f95, %f94, %f90, 0f3E4CED0B;
	fma.rn.f32 	%f96, %f95, %f90, 0fBE7FFF22;
	fma.rn.f32 	%f97, %f96, %f90, 0f3EAAAA78;
	fma.rn.f32 	%f98, %f97, %f90, 0fBF000000;
	mul.f32 	%f99, %f90, %f98;
	fma.rn.f32 	%f100, %f99, %f90, %f90;
	fma.rn.f32 	%f101, %f89, 0f3F317218, %f100;
	setp.gt.u32 	%p10, %r116, 2139095039;
	fma.rn.f32 	%f102, %f85, 0f7F800000, 0f7F800000;
	selp.f32 	%f103, %f102, %f101, %p10;
	setp.eq.f32 	%p11, %f85, 0f00000000;
	mul.f32 	%f104, %f103, 0fC0000000;
	selp.f32 	%f105, 0f7F800000, %f104, %p11;
	sqrt.rn.f32 	%f106, %f105;
	sin.approx.f32 	%f107, %f83;
	cos.approx.f32 	%f108, %f83;
	mul.f32 	%f189, %f106, %f107;
	mul.f32 	%f186, %f106, %f108;
	mov.b32 	%r155, 1;
	mov.u32 	%r152, %r156;
	mov.u32 	%r159, %r157;
	mov.u32 	%r160, %r158;
$L__BB5_8:
	mul.f32 	%f109, %f189, %f2;
	fma.rn.f32 	%f110, %f30, %f109, %f3;
	fma.rn.f32 	%f111, %f110, 0f3BBB989D, 0f3F000000;
	cvt.sat.f32.f32 	%f112, %f111;
	mov.f32 	%f113, 0f4B400001;
	mov.f32 	%f114, 0f437C0000;
	fma.rm.f32 	%f115, %f112, %f114, %f113;
	add.f32 	%f116, %f115, 0fCB40007F;
	neg.f32 	%f117, %f116;
	fma.rn.f32 	%f118, %f110, 0f3FB8AA3B, %f117;
	fma.rn.f32 	%f119, %f110, 0f32A57060, %f118;
	mov.b32 	%r120, %f115;
	shl.b32 	%r121, %r120, 23;
	mov.b32 	%f120, %r121;
	ex2.approx.ftz.f32 	%f121, %f119;
	mul.f32 	%f122, %f121, %f120;
	mul.f32 	%f191, %f10, %f122;
	add.s32 	%r148, %r148, 2;
	setp.ne.s32 	%p12, %r148, 0;
	@%p12 bra 	$L__BB5_4;
$L__BB5_9:
	and.b32  	%r122, %r71, 1;
	setp.eq.b32 	%p13, %r122, 1;
	not.pred 	%p14, %p13;
	@%p14 bra 	$L__BB5_13;
	setp.eq.s32 	%p15, %r155, 1;
	mov.b32 	%r155, 0;
	mov.f32 	%f195, %f186;
	@%p15 bra 	$L__BB5_12;
	shr.u32 	%r125, %r160, 2;
	xor.b32  	%r126, %r125, %r160;
	shl.b32 	%r127, %r154, 4;
	shl.b32 	%r128, %r126, 1;
	xor.b32  	%r129, %r127, %r128;
	xor.b32  	%r130, %r129, %r154;
	xor.b32  	%r198, %r130, %r126;
	add.s32 	%r131, %r161, %r198;
	add.s32 	%r132, %r131, 362437;
	shr.u32 	%r133, %r159, 2;
	xor.b32  	%r134, %r133, %r159;
	shl.b32 	%r135, %r198, 4;
	shl.b32 	%r136, %r134, 1;
	xor.b32  	%r137, %r136, %r135;
	xor.b32  	%r138, %r137, %r134;
	xor.b32  	%r197, %r138, %r198;
	add.s32 	%r161, %r161, 724874;
	add.s32 	%r139, %r197, %r161;
	cvt.rn.f32.u32 	%f123, %r132;
	fma.rn.f32 	%f124, %f123, 0f2F800000, 0f2F000000;
	cvt.rn.f32.u32 	%f125, %r139;
	fma.rn.f32 	%f126, %f125, 0f30C90FDB, 0f30490FDB;
	setp.lt.f32 	%p16, %f124, 0f00800000;
	mul.f32 	%f127, %f124, 0f4B000000;
	selp.f32 	%f128, %f127, %f124, %p16;
	selp.f32 	%f129, 0fC1B80000, 0f00000000, %p16;
	mov.b32 	%r140, %f128;
	add.s32 	%r141, %r140, -1059760811;
	and.b32  	%r142, %r141, -8388608;
	sub.s32 	%r143, %r140, %r142;
	mov.b32 	%f130, %r143;
	cvt.rn.f32.s32 	%f131, %r142;
	fma.rn.f32 	%f132, %f131, 0f34000000, %f129;
	add.f32 	%f133, %f130, 0fBF800000;
	fma.rn.f32 	%f134, %f133, 0fBE055027, 0f3E1039F6;
	fma.rn.f32 	%f135, %f134, %f133, 0fBDF8CDCC;
	fma.rn.f32 	%f136, %f135, %f133, 0f3E0F2955;
	fma.rn.f32 	%f137, %f136, %f133, 0fBE2AD8B9;
	fma.rn.f32 	%f138, %f137, %f133, 0f3E4CED0B;
	fma.rn.f32 	%f139, %f138, %f133, 0fBE7FFF22;
	fma.rn.f32 	%f140, %f139, %f133, 0f3EAAAA78;
	fma.rn.f32 	%f141, %f140, %f133, 0fBF000000;
	mul.f32 	%f142, %f133, %f141;
	fma.rn.f32 	%f143, %f142, %f133, %f133;
	fma.rn.f32 	%f144, %f132, 0f3F317218, %f143;
	setp.gt.u32 	%p17, %r140, 2139095039;
	fma.rn.f32 	%f145, %f128, 0f7F800000, 0f7F800000;
	selp.f32 	%f146, %f145, %f144, %p17;
	setp.eq.f32 	%p18, %f128, 0f00000000;
	mul.f32 	%f147, %f146, 0fC0000000;
	selp.f32 	%f148, 0f7F800000, %f147, %p18;
	sqrt.rn.f32 	%f149, %f148;
	sin.approx.f32 	%f150, %f126;
	cos.approx.f32 	%f151, %f126;
	mul.f32 	%f195, %f149, %f150;
	mul.f32 	%f186, %f149, %f151;
	mov.b32 	%r155, 1;
	mov.u32 	%r199, %r154;
	mov.u32 	%r159, %r153;
	mov.u32 	%r160, %r152;
	mov.u32 	%r154, %r197;
	mov.u32 	%r153, %r198;
	mov.u32 	%r152, %r199;
$L__BB5_12:
	mul.f32 	%f152, %f195, %f2;
	fma.rn.f32 	%f153, %f30, %f152, %f3;
	fma.rn.f32 	%f154, %f153, 0f3BBB989D, 0f3F000000;
	cvt.sat.f32.f32 	%f155, %f154;
	mov.f32 	%f156, 0f4B400001;
	mov.f32 	%f157, 0f437C0000;
	fma.rm.f32 	%f158, %f155, %f157, %f156;
	add.f32 	%f159, %f158, 0fCB40007F;
	neg.f32 	%f160, %f159;
	fma.rn.f32 	%f161, %f153, 0f3FB8AA3B, %f160;
	fma.rn.f32 	%f162, %f153, 0f32A57060, %f161;
	mov.b32 	%r144, %f158;
	shl.b32 	%r145, %r144, 23;
	mov.b32 	%f163, %r145;
	ex2.approx.ftz.f32 	%f164, %f162;
	mul.f32 	%f165, %f164, %f163;
	mul.f32 	%f191, %f191, %f165;
$L__BB5_13:
	ld.param.f32 	%f183, [_Z18blackScholesKernelP17curandStateXORWOWPffffffii_param_3];
	ld.param.u64 	%rd9, [_Z18blackScholesKernelP17curandStateXORWOWPffffffii_param_1];
	sub.f32 	%f166, %f191, %f183;
	max.f32 	%f167, %f166, 0f00000000;
	neg.f32 	%f168, %f29;
	mul.f32 	%f169, %f31, %f168;
	fma.rn.f32 	%f170, %f169, 0f3BBB989D, 0f3F000000;
	cvt.sat.f32.f32 	%f171, %f170;
	mov.f32 	%f172, 0f4B400001;
	mov.f32 	%f173, 0f437C0000;
	fma.rm.f32 	%f174, %f171, %f173, %f172;
	add.f32 	%f175, %f174, 0fCB40007F;
	neg.f32 	%f176, %f175;
	fma.rn.f32 	%f177, %f169, 0f3FB8AA3B, %f176;
	fma.rn.f32 	%f178, %f169, 0f32A57060, %f177;
	mov.b32 	%r146, %f174;
	shl.b32 	%r147, %r146, 23;
	mov.b32 	%f179, %r147;
	ex2.approx.ftz.f32 	%f180, %f178;
	mul.f32 	%f181, %f180, %f179;
	mul.f32 	%f182, %f167, %f181;
	cvta.to.global.u64 	%rd6, %rd9;
	mul.wide.s32 	%rd7, %r1, 4;
	add.s64 	%rd8, %rd6, %rd7;
	st.global.f32 	[%rd8], %f182;
	st.global.v2.u32 	[%rd1], {%r161, %r160};
	st.global.v2.u32 	[%rd1+8], {%r159, %r152};
	st.global.v2.u32 	[%rd1+16], {%r153, %r154};
	st.global.v2.u32 	[%rd1+24], {%r155, %r9};
	st.global.f32 	[%rd1+32], %f186;
	st.global.f64 	[%rd1+40], %fd1;
$L__BB5_14:
	ret;

}


// ===== COMPILED SASS (sm_100) =====

	.target	sm_100

	.elftype	@"ET_EXEC"


//--------------------- .note.nv.tkinfo           --------------------------
	.section	.note.nv.tkinfo,"",@"SHT_NOTE"
	.sectionflags	@"SHF_NOTE_NV_TKINFO"
	.tkinfo
        /*0018*/ 	.word	0x00000002
        /*0030*/ 	.string	""
        /*0030*/ 	.string	"ptxas"
        /*0030*/ 	.string	"Cuda compilation tools, release 13.0, V13.0.88"
        /*0030*/ 	.string	"Build cuda_13.0.r13.0/compiler.36424714_0"
        /*0030*/ 	.string	"-arch sm_100 -m 64 "



//--------------------- .note.nv.cuinfo           --------------------------
	.section	.note.nv.cuinfo,"",@"SHT_NOTE"
	.sectionflags	@"SHF_NOTE_NV_CUINFO"
        /*0018*/ 	.short	0x0002
        /*001a*/ 	.short	0x0064
        /*001c*/ 	.short	0x0082
	.zero		2


//--------------------- .nv.info                  --------------------------
	.section	.nv.info,"",@"SHT_CUDA_INFO"
	.align	4


	//----- nvinfo : EIATTR_REGCOUNT
	.align		4
        /*0000*/ 	.byte	0x04, 0x2f
        /*0002*/ 	.short	(.L_10 - .L_9)
	.align		4
.L_9:
        /*0004*/ 	.word	index@(_Z11setupKernelP17curandStateXORWOWmi)
        /*0008*/ 	.word	0x0000001f


	//----- nvinfo : EIATTR_FRAME_SIZE
	.align		4
.L_10:
        /*000c*/ 	.byte	0x04, 0x11
        /*000e*/ 	.short	(.L_12 - .L_11)
	.align		4
.L_11:
        /*0010*/ 	.word	index@(_Z11setupKernelP17curandStateXORWOWmi)
        /*0014*/ 	.word	0x00000000


	//----- nvinfo : EIATTR_REGCOUNT
	.align		4
.L_12:
        /*0018*/ 	.byte	0x04, 0x2f
        /*001a*/ 	.short	(.L_14 - .L_13)
	.align		4
.L_13:
        /*001c*/ 	.word	index@(_Z14generateKernelP17curandStateXORWOWPfi)
        /*0020*/ 	.word	0x00000016


	//----- nvinfo : EIATTR_FRAME_SIZE
	.align		4
.L_14:
        /*0024*/ 	.byte	0x04, 0x11
        /*0026*/ 	.short	(.L_16 - .L_15)
	.align		4
.L_15:
        /*0028*/ 	.word	index@(_Z14generateKernelP17curandStateXORWOWPfi)
        /*002c*/ 	.word	0x00000000


	//----- nvinfo : EIATTR_REGCOUNT
	.align		4
.L_16:
        /*0030*/ 	.byte	0x04, 0x2f
        /*0032*/ 	.short	(.L_18 - .L_17)
	.align		4
.L_17:
        /*0034*/ 	.word	index@(_Z20generateNormalKernelP17curandStateXORWOWPfi)
        /*0038*/ 	.word	0x00000013


	//----- nvinfo : EIATTR_FRAME_SIZE
	.align		4
.L_18:
        /*003c*/ 	.byte	0x04, 0x11
        /*003e*/ 	.short	(.L_20 - .L_19)
	.align		4
.L_19:
        /*0040*/ 	.word	index@($__internal_2_$__cuda_sm20_sqrt_rn_f32_slowpath)
        /*0044*/ 	.word	0x00000000


	//----- nvinfo : EIATTR_FRAME_SIZE
	.align		4
.L_20:
        /*0048*/ 	.byte	0x04, 0x11
        /*004a*/ 	.short	(.L_22 - .L_21)
	.align		4
.L_21:
        /*004c*/ 	.word	index@(_Z20generateNormalKernelP17curandStateXORWOWPfi)
        /*0050*/ 	.word	0x00000000


	//----- nvinfo : EIATTR_REGCOUNT
	.align		4
.L_22:
        /*0054*/ 	.byte	0x04, 0x2f
        /*0056*/ 	.short	(.L_24 - .L_23)
	.align		4
.L_23:
        /*0058*/ 	.word	index@(_Z17generateIntKernelP17curandStateXORWOWPji)
        /*005c*/ 	.word	0x00000012


	//----- nvinfo : EIATTR_FRAME_SIZE
	.align		4
.L_24:
        /*0060*/ 	.byte	0x04, 0x11
        /*0062*/ 	.short	(.L_26 - .L_25)
	.align		4
.L_25:
        /*0064*/ 	.word	index@(_Z17generateIntKernelP17curandStateXORWOWPji)
        /*0068*/ 	.word	0x00000000


	//----- nvinfo : EIATTR_REGCOUNT
	.align		4
.L_26:
        /*006c*/ 	.byte	0x04, 0x2f
        /*006e*/ 	.short	(.L_28 - .L_27)
	.align		4
.L_27:
        /*0070*/ 	.word	index@(_Z12piMonteCarloP17curandStateXORWOWPii)
        /*0074*/ 	.word	0x00000020


	//----- nvinfo : EIATTR_FRAME_SIZE
	.align		4
.L_28:
        /*0078*/ 	.byte	0x04, 0x11
        /*007a*/ 	.short	(.L_30 - .L_29)
	.align		4
.L_29:
        /*007c*/ 	.word	index@(_Z12piMonteCarloP17curandStateXORWOWPii)
        /*0080*/ 	.word	0x00000030


	//----- nvinfo : EIATTR_REGCOUNT
	.align		4
.L_30:
        /*0084*/ 	.byte	0x04, 0x2f
        /*0086*/ 	.short	(.L_32 - .L_31)
	.align		4
.L_31:
        /*0088*/ 	.word	index@(_Z18blackScholesKernelP17curandStateXORWOWPffffffii)
        /*008c*/ 	.word	0x00000020


	//----- nvinfo : EIATTR_FRAME_SIZE
	.align		4
.L_32:
        /*0090*/ 	.byte	0x04, 0x11
        /*0092*/ 	.short	(.L_34 - .L_33)
	.align		4
.L_33:
        /*0094*/ 	.word	index@($__internal_1_$__cuda_sm3x_div_rn_noftz_f32_slowpath)
        /*0098*/ 	.word	0x00000000


	//----- nvinfo : EIATTR_FRAME_SIZE
	.align		4
.L_34:
        /*009c*/ 	.byte	0x04, 0x11
        /*009e*/ 	.short	(.L_36 - .L_35)
	.align		4
.L_35:
        /*00a0*/ 	.word	index@($__internal_0_$__cuda_sm20_sqrt_rn_f32_slowpath)
        /*00a4*/ 	.word	0x00000000


	//----- nvinfo : EIATTR_FRAME_SIZE
	.align		4
.L_36:
        /*00a8*/ 	.byte	0x04, 0x11
        /*00aa*/ 	.short	(.L_38 - .L_37)
	.align		4
.L_37:
        /*00ac*/ 	.word	index@(_Z18blackScholesKernelP17curandStateXORWOWPffffffii)
        /*00b0*/ 	.word	0x00000000


	//----- nvinfo : EIATTR_MIN_STACK_SIZE
	.align		4
.L_38:
        /*00b4*/ 	.byte	0x04, 0x12
        /*00b6*/ 	.short	(.L_40 - .L_39)
	.align		4
.L_39:
        /*00b8*/ 	.word	index@(_Z18blackScholesKernelP17curandStateXORWOWPffffffii)
        /*00bc*/ 	.word	0x00000000


	//----- nvinfo : EIATTR_MIN_STACK_SIZE
	.align		4
.L_40:
        /*00c0*/ 	.byte	0x04, 0x12
        /*00c2*/ 	.short	(.L_42 - .L_41)
	.align		4
.L_41:
        /*00c4*/ 	.word	index@(_Z12piMonteCarloP17curandStateXORWOWPii)
        /*00c8*/ 	.word	0x00000030


	//----- nvinfo : EIATTR_MIN_STACK_SIZE
	.align		4
.L_42:
        /*00cc*/ 	.byte	0x04, 0x12
        /*00ce*/ 	.short	(.L_44 - .L_43)
	.align		4
.L_43:
        /*00d0*/ 	.word	index@(_Z17generateIntKernelP17curandStateXORWOWPji)
        /*00d4*/ 	.word	0x00000000


	//----- nvinfo : EIATTR_MIN_STACK_SIZE
	.align		4
.L_44:
        /*00d8*/ 	.byte	0x04, 0x12
        /*00da*/ 	.short	(.L_46 - .L_45)
	.align		4
.L_45:
        /*00dc*/ 	.word	index@(_Z20generateNormalKernelP17curandStateXORWOWPfi)
        /*00e0*/ 	.word	0x00000000


	//----- nvinfo : EIATTR_MIN_STACK_SIZE
	.align		4
.L_46:
        /*00e4*/ 	.byte	0x04, 0x12
        /*00e6*/ 	.short	(.L_48 - .L_47)
	.align		4
.L_47:
        /*00e8*/ 	.word	index@(_Z14generateKernelP17curandStateXORWOWPfi)
        /*00ec*/ 	.word	0x00000000


	//----- nvinfo : EIATTR_MIN_STACK_SIZE
	.align		4
.L_48:
        /*00f0*/ 	.byte	0x04, 0x12
        /*00f2*/ 	.short	(.L_50 - .L_49)
	.align		4
.L_49:
        /*00f4*/ 	.word	index@(_Z11setupKernelP17curandStateXORWOWmi)
        /*00f8*/ 	.word	0x00000000
.L_50:


//--------------------- .nv.compat                --------------------------
	.section	.nv.compat,"",@"SHT_CUDA_COMPAT_INFO"
	.align	4
        /*0000*/ 	.byte	0x02, 0x09, 0x00, 0x00, 0x02, 0x02, 0x01, 0x00, 0x02, 0x05, 0x05, 0x00, 0x03, 0x07, 0x01, 0x01
        /*0010*/ 	.byte	0x02, 0x03, 0x00, 0x00, 0x02, 0x06, 0x01, 0x00, 0x04, 0x0b, 0x08, 0x00, 0x01, 0x00, 0x00, 0x00
        /*0020*/ 	.byte	0x00, 0x00, 0x00, 0x00


//--------------------- .nv.info._Z18blackScholesKernelP17curandStateXORWOWPffffffii --------------------------
	.section	.nv.info._Z18blackScholesKernelP17curandStateXORWOWPffffffii,"",@"SHT_CUDA_INFO"
	.sectionflags	@""
	.align	4


	//----- nvinfo : EIATTR_CUDA_API_VERSION
	.align		4
        /*0000*/ 	.byte	0x04, 0x37
        /*0002*/ 	.short	(.L_52 - .L_51)
.L_51:
        /*0004*/ 	.word	0x00000082


	//----- nvinfo : EIATTR_KPARAM_INFO
	.align		4
.L_52:
        /*0008*/ 	.byte	0x04, 0x17
        /*000a*/ 	.short	(.L_54 - .L_53)
.L_53:
        /*000c*/ 	.word	0x00000000
        /*0010*/ 	.short	0x0008
        /*0012*/ 	.short	0x0028
        /*0014*/ 	.byte	0x00, 0xf0, 0x11, 0x00


	//----- nvinfo : EIATTR_KPARAM_INFO
	.align		4
.L_54:
        /*0018*/ 	.byte	0x04, 0x17
        /*001a*/ 	.short	(.L_56 - .L_55)
.L_55:
        /*001c*/ 	.word	0x00000000
        /*0020*/ 	.short	0x0007
        /*0022*/ 	.short	0x0024
        /*0024*/ 	.byte	0x00, 0xf0, 0x11, 0x00


	//----- nvinfo : EIATTR_KPARAM_INFO
	.align		4
.L_56:
        /*0028*/ 	.byte	0x04, 0x17
        /*002a*/ 	.short	(.L_58 - .L_57)
.L_57:
        /*002c*/ 	.word	0x00000000
        /*0030*/ 	.short	0x0006
        /*0032*/ 	.short	0x0020
        /*0034*/ 	.byte	0x00, 0xf0, 0x11, 0x00


	//----- nvinfo : EIATTR_KPARAM_INFO
	.align		4
.L_58:
        /*0038*/ 	.byte	0x04, 0x17
        /*003a*/ 	.short	(.L_60 - .L_59)
.L_59:
        /*003c*/ 	.word	0x00000000
        /*0040*/ 	.short	0x0005
        /*0042*/ 	.short	0x001c
        /*0044*/ 	.byte	0x00, 0xf0, 0x11, 0x00


	//----- nvinfo : EIATTR_KPARAM_INFO
	.align		4
.L_60:
        /*0048*/ 	.byte	0x04, 0x17
        /*004a*/ 	.short	(.L_62 - .L_61)
.L_61:
        /*004c*/ 	.word	0x00000000
        /*0050*/ 	.short	0x0004
        /*0052*/ 	.short	0x0018
        /*0054*/ 	.byte	0x00, 0xf0, 0x11, 0x00


	//----- nvinfo : EIATTR_KPARAM_INFO
	.align		4
.L_62:
        /*0058*/ 	.byte	0x04, 0x17
        /*005a*/ 	.short	(.L_64 - .L_63)
.L_63:
        /*005c*/ 	.word	0x00000000
        /*0060*/ 	.short	0x0003
        /*0062*/ 	.short	0x0014
        /*0064*/ 	.byte	0x00, 0xf0, 0x11, 0x00


	//----- nvinfo : EIATTR_KPARAM_INFO
	.align		4
.L_64:
        /*0068*/ 	.byte	0x04, 0x17
        /*006a*/ 	.short	(.L_66 - .L_65)
.L_65:
        /*006c*/ 	.word	0x00000000
        /*0070*/ 	.short	0x0002
        /*0072*/ 	.short	0x0010
        /*0074*/ 	.byte	0x00, 0xf0, 0x11, 0x00


	//----- nvinfo : EIATTR_KPARAM_INFO
	.align		4
.L_66:
        /*0078*/ 	.byte	0x04, 0x17
        /*007a*/ 	.short	(.L_68 - .L_67)
.L_67:
        /*007c*/ 	.word	0x00000000
        /*0080*/ 	.short	0x0001
        /*0082*/ 	.short	0x0008
        /*0084*/ 	.byte	0x00, 0xf5, 0x21, 0x00


	//----- nvinfo : EIATTR_KPARAM_INFO
	.align		4
.L_68:
        /*0088*/ 	.byte	0x04, 0x17
        /*008a*/ 	.short	(.L_70 - .L_69)
.L_69:
        /*008c*/ 	.word	0x00000000
        /*0090*/ 	.short	0x0000
        /*0092*/ 	.short	0x0000
        /*0094*/ 	.byte	0x00, 0xf5, 0x21, 0x00


	//----- nvinfo : EIATTR_SPARSE_MMA_MASK
	.align		4
.L_70:
        /*0098*/ 	.byte	0x03, 0x50
        /*009a*/ 	.short	0x0000


	//----- nvinfo : EIATTR_MAXREG_COUNT
	.align		4
        /*009c*/ 	.byte	0x03, 0x1b
        /*009e*/ 	.short	0x00ff


	//----- nvinfo : EIATTR_MERCURY_ISA_VERSION
	.align		4
        /*00a0*/ 	.byte	0x03, 0x5f
        /*00a2*/ 	.short	0x0101


	//----- nvinfo : EIATTR_VRC_CTA_INIT_COUNT
	.align		4
        /*00a4*/ 	.byte	0x02, 0x4a
	.zero		1
	.zero		1


	//----- nvinfo : EIATTR_EXIT_INSTR_OFFSETS
	.align		4
        /*00a8*/ 	.byte	0x04, 0x1c
        /*00aa*/ 	.short	(.L_72 - .L_71)


	//   ....[0]....
.L_71:
        /*00ac*/ 	.word	0x00000070


	//   ....[1]....
        /*00b0*/ 	.word	0x00001720


	//----- nvinfo : EIATTR_CRS_STACK_SIZE
	.align		4
.L_72:
        /*00b4*/ 	.byte	0x04, 0x1e
        /*00b6*/ 	.short	(.L_74 - .L_73)
.L_73:
        /*00b8*/ 	.word	0x00000000


	//----- nvinfo : EIATTR_CBANK_PARAM_SIZE
	.align		4
.L_74:
        /*00bc*/ 	.byte	0x03, 0x19
        /*00be*/ 	.short	0x002c


	//----- nvinfo : EIATTR_PARAM_CBANK
	.align		4
        /*00c0*/ 	.byte	0x04, 0x0a
        /*00c2*/ 	.short	(.L_76 - .L_75)
	.align		4
.L_75:
        /*00c4*/ 	.word	index@(.nv.constant0._Z18blackScholesKernelP17curandStateXORWOWPffffffii)
        /*00c8*/ 	.short	0x0380
        /*00ca*/ 	.short	0x002c


	//----- nvinfo : EIATTR_SW_WAR
	.align		4
.L_76:
        /*00cc*/ 	.byte	0x04, 0x36
        /*00ce*/ 	.short	(.L_78 - .L_77)
.L_77:
        /*00d0*/ 	.word	0x00000008
.L_78:


//--------------------- .nv.info._Z12piMonteCarloP17curandStateXORWOWPii --------------------------
	.section	.nv.info._Z12piMonteCarloP17curandStateXORWOWPii,"",@"SHT_CUDA_INFO"
	.sectionflags	@""
	.align	4


	//----- nvinfo : EIATTR_CUDA_API_VERSION
	.align		4
        /*0000*/ 	.byte	0x04, 0x37
        /*0002*/ 	.short	(.L_80 - .L_79)
.L_79:
        /*0004*/ 	.word	0x00000082


	//----- nvinfo : EIATTR_KPARAM_INFO
	.align		4
.L_80:
        /*0008*/ 	.byte	0x04, 0x17
        /*000a*/ 	.short	(.L_82 - .L_81)
.L_81:
        /*000c*/ 	.word	0x00000000
        /*0010*/ 	.short	0x0002
        /*0012*/ 	.short	0x0010
        /*0014*/ 	.byte	0x00, 0xf0, 0x11, 0x00


	//----- nvinfo : EIATTR_KPARAM_INFO
	.align		4
.L_82:
        /*0018*/ 	.byte	0x04, 0x17
        /*001a*/ 	.short	(.L_84 - .L_83)
.L_83:
        /*001c*/ 	.word	0x00000000
        /*0020*/ 	.short	0x0001
        /*0022*/ 	.short	0x0008
        /*0024*/ 	.byte	0x00, 0xf5, 0x21, 0x00


	//----- nvinfo : EIATTR_KPARAM_INFO
	.align		4
.L_84:
        /*0028*/ 	.byte	0x04, 0x17
        /*002a*/ 	.short	(.L_86 - .L_85)
.L_85:
        /*002c*/ 	.word	0x00000000
        /*0030*/ 	.short	0x0000
        /*0032*/ 	.short	0x0000
        /*0034*/ 	.byte	0x00, 0xf5, 0x21, 0x00


	//----- nvinfo : EIATTR_SPARSE_MMA_MASK
	.align		4
.L_86:
        /*0038*/ 	.byte	0x03, 0x50
        /*003a*/ 	.short	0x0000


	//----- nvinfo : EIATTR_MAXREG_COUNT
	.align		4
        /*003c*/ 	.byte	0x03, 0x1b
        /*003e*/ 	.short	0x00ff


	//----- nvinfo : EIATTR_MERCURY_ISA_VERSION
	.align		4
        /*0040*/ 	.byte	0x03, 0x5f
        /*0042*/ 	.short	0x0101


	//----- nvinfo : EIATTR_INT_WARP_WIDE_INSTR_OFFSETS
	.align		4
        /*0044*/ 	.byte	0x04, 0x31
        /*0046*/ 	.short	(.L_88 - .L_87)


	//   ....[0]....
.L_87:
        /*0048*/ 	.word	0x00003070


	//   ....[1]....
        /*004c*/ 	.word	0x00003090


	//----- nvinfo : EIATTR_VRC_CTA_INIT_COUNT
	.align		4
.L_88:
        /*0050*/ 	.byte	0x02, 0x4a
	.zero		1
	.zero		1


	//----- nvinfo : EIATTR_EXIT_INSTR_OFFSETS
	.align		4
        /*0054*/ 	.byte	0x04, 0x1c
        /*0056*/ 	.short	(.L_90 - .L_89)


	//   ....[0]....
.L_89:
        /*0058*/ 	.word	0x000030e0


	//----- nvinfo : EIATTR_CRS_STACK_SIZE
	.align		4
.L_90:
        /*005c*/ 	.byte	0x04, 0x1e
        /*005e*/ 	.short	(.L_92 - .L_91)
.L_91:
        /*0060*/ 	.word	0x00000000


	//----- nvinfo : EIATTR_CBANK_PARAM_SIZE
	.align		4
.L_92:
        /*0064*/ 	.byte	0x03, 0x19
        /*0066*/ 	.short	0x0014


	//----- nvinfo : EIATTR_PARAM_CBANK
	.align		4
        /*0068*/ 	.byte	0x04, 0x0a
        /*006a*/ 	.short	(.L_94 - .L_93)
	.align		4
.L_93:
        /*006c*/ 	.word	index@(.nv.constant0._Z12piMonteCarloP17curandStateXORWOWPii)
        /*0070*/ 	.short	0x0380
        /*0072*/ 	.short	0x0014


	//----- nvinfo : EIATTR_SW_WAR
	.align		4
.L_94:
        /*0074*/ 	.byte	0x04, 0x36
        /*0076*/ 	.short	(.L_96 - .L_95)
.L_95:
        /*0078*/ 	.word	0x00000008
.L_96:


//--------------------- .nv.info._Z17generateIntKernelP17curandStateXORWOWPji --------------------------
	.section	.nv.info._Z17generateIntKernelP17curandStateXORWOWPji,"",@"SHT_CUDA_INFO"
	.sectionflags	@""
	.align	4


	//----- nvinfo : EIATTR_CUDA_API_VERSION
	.align		4
        /*0000*/ 	.byte	0x04, 0x37
        /*0002*/ 	.short	(.L_98 - .L_97)
.L_97:
        /*0004*/ 	.word	0x00000082


	//----- nvinfo : EIATTR_KPARAM_INFO
	.align		4
.L_98:
        /*0008*/ 	.byte	0x04, 0x17
        /*000a*/ 	.short	(.L_100 - .L_99)
.L_99:
        /*000c*/ 	.word	0x00000000
        /*0010*/ 	.short	0x0002
        /*0012*/ 	.short	0x0010
        /*0014*/ 	.byte	0x00, 0xf0, 0x11, 0x00


	//----- nvinfo : EIATTR_KPARAM_INFO
	.align		4
.L_100:
        /*0018*/ 	.byte	0x04, 0x17
        /*001a*/ 	.short	(.L_102 - .L_101)
.L_101:
        /*001c*/ 	.word	0x00000000
        /*0020*/ 	.short	0x0001
        /*0022*/ 	.short	0x0008
        /*0024*/ 	.byte	0x00, 0xf5, 0x21, 0x00


	//----- nvinfo : EIATTR_KPARAM_INFO
	.align		4
.L_102:
        /*0028*/ 	.byte	0x04, 0x17
        /*002a*/ 	.short	(.L_104 - .L_103)
.L_103:
        /*002c*/ 	.word	0x00000000
        /*0030*/ 	.short	0x0000
        /*0032*/ 	.short	0x0000
        /*0034*/ 	.byte	0x00, 0xf5, 0x21, 0x00


	//----- nvinfo : EIATTR_SPARSE_MMA_MASK
	.align		4
.L_104:
        /*0038*/ 	.byte	0x03, 0x50
        /*003a*/ 	.short	0x0000


	//----- nvinfo : EIATTR_MAXREG_COUNT
	.align		4
        /*003c*/ 	.byte	0x03, 0x1b
        /*003e*/ 	.short	0x00ff


	//----- nvinfo : EIATTR_MERCURY_ISA_VERSION
	.align		4
        /*0040*/ 	.byte	0x03, 0x5f
        /*0042*/ 	.short	0x0101


	//----- nvinfo : EIATTR_VRC_CTA_INIT_COUNT
	.align		4
        /*0044*/ 	.byte	0x02, 0x4a
	.zero		1
	.zero		1


	//----- nvinfo : EIATTR_EXIT_INSTR_OFFSETS
	.align		4
        /*0048*/ 	.byte	0x04, 0x1c
        /*004a*/ 	.short	(.L_106 - .L_105)


	//   ....[0]....
.L_105:
        /*004c*/ 	.word	0x00000070


	//   ....[1]....
        /*0050*/ 	.word	0x00000200


	//----- nvinfo : EIATTR_CBANK_PARAM_SIZE
	.align		4
.L_106:
        /*0054*/ 	.byte	0x03, 0x19
        /*0056*/ 	.short	0x0014


	//----- nvinfo : EIATTR_PARAM_CBANK
	.align		4
        /*0058*/ 	.byte	0x04, 0x0a
        /*005a*/ 	.short	(.L_108 - .L_107)
	.align		4
.L_107:
        /*005c*/ 	.word	index@(.nv.constant0._Z17generateIntKernelP17curandStateXORWOWPji)
        /*0060*/ 	.short	0x0380
        /*0062*/ 	.short	0x0014


	//----- nvinfo : EIATTR_SW_WAR
	.align		4
.L_108:
        /*0064*/ 	.byte	0x04, 0x36
        /*0066*/ 	.short	(.L_110 - .L_109)
.L_109:
        /*0068*/ 	.word	0x00000008
.L_110:


//--------------------- .nv.info._Z20generateNormalKernelP17curandStateXORWOWPfi --------------------------
	.section	.nv.info._Z20generateNormalKernelP17curandStateXORWOWPfi,"",@"SHT_CUDA_INFO"
	.sectionflags	@""
	.align	4


	//----- nvinfo : EIATTR_CUDA_API_VERSION
	.align		4
        /*0000*/ 	.byte	0x04, 0x37
        /*0002*/ 	.short	(.L_112 - .L_111)
.L_111:
        /*0004*/ 	.word	0x00000082


	//----- nvinfo : EIATTR_KPARAM_INFO
	.align		4
.L_112:
        /*0008*/ 	.byte	0x04, 0x17
        /*000a*/ 	.short	(.L_114 - .L_113)
.L_113:
        /*000c*/ 	.word	0x00000000
        /*0010*/ 	.short	0x0002
        /*0012*/ 	.short	0x0010
        /*0014*/ 	.byte	0x00, 0xf0, 0x11, 0x00


	//----- nvinfo : EIATTR_KPARAM_INFO
	.align		4
.L_114:
        /*0018*/ 	.byte	0x04, 0x17
        /*001a*/ 	.short	(.L_116 - .L_115)
.L_115:
        /*001c*/ 	.word	0x00000000
        /*0020*/ 	.short	0x0001
        /*0022*/ 	.short	0x0008
        /*0024*/ 	.byte	0x00, 0xf5, 0x21, 0x00


	//----- nvinfo : EIATTR_KPARAM_INFO
	.align		4
.L_116:
        /*0028*/ 	.byte	0x04, 0x17
        /*002a*/ 	.short	(.L_118 - .L_117)
.L_117:
        /*002c*/ 	.word	0x00000000
        /*0030*/ 	.short	0x0000
        /*0032*/ 	.short	0x0000
        /*0034*/ 	.byte	0x00, 0xf5, 0x21, 0x00


	//----- nvinfo : EIATTR_SPARSE_MMA_MASK
	.align		4
.L_118:
        /*0038*/ 	.byte	0x03, 0x50
        /*003a*/ 	.short	0x0000


	//----- nvinfo : EIATTR_MAXREG_COUNT
	.align		4
        /*003c*/ 	.byte	0x03, 0x1b
        /*003e*/ 	.short	0x00ff


	//----- nvinfo : EIATTR_MERCURY_ISA_VERSION
	.align		4
        /*0040*/ 	.byte	0x03, 0x5f
        /*0042*/ 	.short	0x0101


	//----- nvinfo : EIATTR_VRC_CTA_INIT_COUNT
	.align		4
        /*0044*/ 	.byte	0x02, 0x4a
	.zero		1
	.zero		1


	//----- nvinfo : EIATTR_EXIT_INSTR_OFFSETS
	.align		4
        /*0048*/ 	.byte	0x04, 0x1c
        /*004a*/ 	.short	(.L_120 - .L_119)


	//   ....[0]....
.L_119:
        /*004c*/ 	.word	0x00000070


	//   ....[1]....
        /*0050*/ 	.word	0x00000620


	//----- nvinfo : EIATTR_CRS_STACK_SIZE
	.align		4
.L_120:
        /*0054*/ 	.byte	0x04, 0x1e
        /*0056*/ 	.short	(.L_122 - .L_121)
.L_121:
        /*0058*/ 	.word	0x00000000


	//----- nvinfo : EIATTR_CBANK_PARAM_SIZE
	.align		4
.L_122:
        /*005c*/ 	.byte	0x03, 0x19
        /*005e*/ 	.short	0x0014


	//----- nvinfo : EIATTR_PARAM_CBANK
	.align		4
        /*0060*/ 	.byte	0x04, 0x0a
        /*0062*/ 	.short	(.L_124 - .L_123)
	.align		4
.L_123:
        /*0064*/ 	.word	index@(.nv.constant0._Z20generateNormalKernelP17curandStateXORWOWPfi)
        /*0068*/ 	.short	0x0380
        /*006a*/ 	.short	0x0014


	//----- nvinfo : EIATTR_SW_WAR
	.align		4
.L_124:
        /*006c*/ 	.byte	0x04, 0x36
        /*006e*/ 	.short	(.L_126 - .L_125)
.L_125:
        /*0070*/ 	.word	0x00000008
.L_126:


//--------------------- .nv.info._Z14generateKernelP17curandStateXORWOWPfi --------------------------
	.section	.nv.info._Z14generateKernelP17curandStateXORWOWPfi,"",@"SHT_CUDA_INFO"
	.sectionflags	@""
	.align	4


	//----- nvinfo : EIATTR_CUDA_API_VERSION
	.align		4
        /*0000*/ 	.byte	0x04, 0x37
        /*0002*/ 	.short	(.L_128 - .L_127)
.L_127:
        /*0004*/ 	.word	0x00000082


	//----- nvinfo : EIATTR_KPARAM_INFO
	.align		4
.L_128:
        /*0008*/ 	.byte	0x04, 0x17
        /*000a*/ 	.short	(.L_130 - .L_129)
.L_129:
        /*000c*/ 	.word	0x00000000
        /*0010*/ 	.short	0x0002
        /*0012*/ 	.short	0x0010
        /*0014*/ 	.byte	0x00, 0xf0, 0x11, 0x00


	//----- nvinfo : EIATTR_KPARAM_INFO
	.align		4
.L_130:
        /*0018*/ 	.byte	0x04, 0x17
        /*001a*/ 	.short	(.L_132 - .L_131)
.L_131:
        /*001c*/ 	.word	0x00000000
        /*0020*/ 	.short	0x0001
        /*0022*/ 	.short	0x0008
        /*0024*/ 	.byte	0x00, 0xf5, 0x21, 0x00


	//----- nvinfo : EIATTR_KPARAM_INFO
	.align		4
.L_132:
        /*0028*/ 	.byte	0x04, 0x17
        /*002a*/ 	.short	(.L_134 - .L_133)
.L_133:
        /*002c*/ 	.word	0x00000000
        /*0030*/ 	.short	0x0000
        /*0032*/ 	.short	0x0000
        /*0034*/ 	.byte	0x00, 0xf5, 0x21, 0x00


	//----- nvinfo : EIATTR_SPARSE_MMA_MASK
	.align		4
.L_134:
        /*0038*/ 	.byte	0x03, 0x50
        /*003a*/ 	.short	0x0000


	//----- nvinfo : EIATTR_MAXREG_COUNT
	.align		4
        /*003c*/ 	.byte	0x03, 0x1b
        /*003e*/ 	.short	0x00ff


	//----- nvinfo : EIATTR_MERCURY_ISA_VERSION
	.align		4
        /*0040*/ 	.byte	0x03, 0x5f
        /*0042*/ 	.short	0x0101


	//----- nvinfo : EIATTR_VRC_CTA_INIT_COUNT
	.align		4
        /*0044*/ 	.byte	0x02, 0x4a
	.zero		1
	.zero		1


	//----- nvinfo : EIATTR_EXIT_INSTR_OFFSETS
	.align		4
        /*0048*/ 	.byte	0x04, 0x1c
        /*004a*/ 	.short	(.L_136 - .L_135)


	//   ....[0]....
.L_135:
        /*004c*/ 	.word	0x00000070


	//   ....[1]....
        /*0050*/ 	.word	0x00000230


	//----- nvinfo : EIATTR_CBANK_PARAM_SIZE
	.align		4
.L_136:
        /*0054*/ 	.byte	0x03, 0x19
        /*0056*/ 	.short	0x0014


	//----- nvinfo : EIATTR_PARAM_CBANK
	.align		4
        /*0058*/ 	.byte	0x04, 0x0a
        /*005a*/ 	.short	(.L_138 - .L_137)
	.align		4
.L_137:
        /*005c*/ 	.word	index@(.nv.constant0._Z14generateKernelP17curandStateXORWOWPfi)
        /*0060*/ 	.short	0x0380
        /*0062*/ 	.short	0x0014


	//----- nvinfo : EIATTR_SW_WAR
	.align		4
.L_138:
        /*0064*/ 	.byte	0x04, 0x36
        /*0066*/ 	.short	(.L_140 - .L_139)
.L_139:
        /*0068*/ 	.word	0x00000008
.L_140:


//--------------------- .nv.info._Z11setupKernelP17curandStateXORWOWmi --------------------------
	.section	.nv.info._Z11setupKernelP17curandStateXORWOWmi,"",@"SHT_CUDA_INFO"
	.sectionflags	@""
	.align	4


	//----- nvinfo : EIATTR_CUDA_API_VERSION
	.align		4
        /*0000*/ 	.byte	0x04, 0x37
        /*0002*/ 	.short	(.L_142 - .L_141)
.L_141:
        /*0004*/ 	.word	0x00000082


	//----- nvinfo : EIATTR_KPARAM_INFO
	.align		4
.L_142:
        /*0008*/ 	.byte	0x04, 0x17
        /*000a*/ 	.short	(.L_144 - .L_143)
.L_143:
        /*000c*/ 	.word	0x00000000
        /*0010*/ 	.short	0x0002
        /*0012*/ 	.short	0x0010
        /*0014*/ 	.byte	0x00, 0xf0, 0x11, 0x00


	//----- nvinfo : EIATTR_KPARAM_INFO
	.align		4
.L_144:
        /*0018*/ 	.byte	0x04, 0x17
        /*001a*/ 	.short	(.L_146 - .L_145)
.L_145:
        /*001c*/ 	.word	0x00000000
        /*0020*/ 	.short	0x0001
        /*0022*/ 	.short	0x0008
        /*0024*/ 	.byte	0x00, 0xf0, 0x21, 0x00


	//----- nvinfo : EIATTR_KPARAM_INFO
	.align		4
.L_146:
        /*0028*/ 	.byte	0x04, 0x17
        /*002a*/ 	.short	(.L_148 - .L_147)
.L_147:
        /*002c*/ 	.word	0x00000000
        /*0030*/ 	.short	0x0000
        /*0032*/ 	.short	0x0000
        /*0034*/ 	.byte	0x00, 0xf5, 0x21, 0x00


	//----- nvinfo : EIATTR_SPARSE_MMA_MASK
	.align		4
.L_148:
        /*0038*/ 	.byte	0x03, 0x50
        /*003a*/ 	.short	0x0000


	//----- nvinfo : EIATTR_MAXREG_COUNT
	.align		4
        /*003c*/ 	.byte	0x03, 0x1b
        /*003e*/ 	.short	0x00ff


	//----- nvinfo : EIATTR_MERCURY_ISA_VERSION
	.align		4
        /*0040*/ 	.byte	0x03, 0x5f
        /*0042*/ 	.short	0x0101


	//----- nvinfo : EIATTR_VRC_CTA_INIT_COUNT
	.align		4
        /*0044*/ 	.byte	0x02, 0x4a
	.zero		1
	.zero		1


	//----- nvinfo : EIATTR_EXIT_INSTR_OFFSETS
	.align		4
        /*0048*/ 	.byte	0x04, 0x1c
        /*004a*/ 	.short	(.L_150 - .L_149)


	//   ....[0]....
.L_149:
        /*004c*/ 	.word	0x00000070


	//   ....[1]....
        /*0050*/ 	.word	0x00000f00


	//----- nvinfo : EIATTR_CRS_STACK_SIZE
	.align		4
.L_150:
        /*0054*/ 	.byte	0x04, 0x1e
        /*0056*/ 	.short	(.L_152 - .L_151)
.L_151:
        /*0058*/ 	.word	0x00000000


	//----- nvinfo : EIATTR_CBANK_PARAM_SIZE
	.align		4
.L_152:
        /*005c*/ 	.byte	0x03, 0x19
        /*005e*/ 	.short	0x0014


	//----- nvinfo : EIATTR_PARAM_CBANK
	.align		4
        /*0060*/ 	.byte	0x04, 0x0a
        /*0062*/ 	.short	(.L_154 - .L_153)
	.align		4
.L_153:
        /*0064*/ 	.word	index@(.nv.constant0._Z11setupKernelP17curandStateXORWOWmi)
        /*0068*/ 	.short	0x0380
        /*006a*/ 	.short	0x0014


	//----- nvinfo : EIATTR_SW_WAR
	.align		4
.L_154:
        /*006c*/ 	.byte	0x04, 0x36
        /*006e*/ 	.short	(.L_156 - .L_155)
.L_155:
        /*0070*/ 	.word	0x00000008
.L_156:


//--------------------- .nv.callgraph             --------------------------
	.section	.nv.callgraph,"",@"SHT_CUDA_CALLGRAPH"
	.align	4
	.sectionentsize	8
	.align		4
        /*0000*/ 	.word	0x00000000
	.align		4
        /*0004*/ 	.word	0xffffffff
	.align		4
        /*0008*/ 	.word	0x00000000
	.align		4
        /*000c*/ 	.word	0xfffffffe
	.align		4
        /*0010*/ 	.word	0x00000000
	.align		4
        /*0014*/ 	.word	0xfffffffd
	.align		4
        /*0018*/ 	.word	0x00000000
	.align		4
        /*001c*/ 	.word	0xfffffffc


//--------------------- .nv.constant4             --------------------------
	.section	.nv.constant4,"a",@progbits
	.align	8
	.align		8
.nv.constant4:
        /*0000*/ 	.dword	precalc_xorwow_matrix
	.align		8
        /*0008*/ 	.dword	precalc_xorwow_offset_matrix
	.align		8
        /*0010*/ 	.dword	mrg32k3aM1
	.align		8
        /*0018*/ 	.dword	mrg32k3aM2
	.align		8
        /*0020*/ 	.dword	mrg32k3aM1SubSeq
	.align		8
        /*0028*/ 	.dword	mrg32k3aM2SubSeq
	.align		8
        /*0030*/ 	.dword	mrg32k3aM1Seq
	.align		8
        /*0038*/ 	.dword	mrg32k3aM2Seq


//--------------------- .nv.constant3             --------------------------
	.section	.nv.constant3,"a",@progbits
	.align	8
.nv.constant3:
	.type		__cr_lgamma_table,@object
	.size		__cr_lgamma_table,(.L_8 - __cr_lgamma_table)
__cr_lgamma_table:
        /*0000*/ 	.byte	0x00, 0x00, 0x00, 0x00, 0x00, 0x00, 0x00, 0x00, 0x00, 0x00, 0x00, 0x00, 0x00, 0x00, 0x00, 0x00
        /*0010*/ 	.byte	0xef, 0x39, 0xfa, 0xfe, 0x42, 0x2e, 0xe6, 0x3f, 0x02, 0x20, 0x2a, 0xfa, 0x0b, 0xab, 0xfc, 0x3f
        /*0020*/ 	.byte	0xf9, 0x2c, 0x92, 0x7c, 0xa7, 0x6c, 0x09, 0x40, 0xc9, 0x79, 0x44, 0x3c, 0x64, 0x26, 0x13, 0x40
        /*0030*/ 	.byte	0xca, 0x01, 0xcf, 0x3a, 0x27, 0x51, 0x1a, 0x40, 0x30, 0xcc, 0x2d, 0xf3, 0xe1, 0x0c, 0x21, 0x40
        /*0040*/ 	.byte	0x0d, 0xb7, 0xfc, 0x82, 0x8e, 0x35, 0x25, 0x40
.L_8:


//--------------------- .text._Z18blackScholesKernelP17curandStateXORWOWPffffffii --------------------------
	.section	.text._Z18blackScholesKernelP17curandStateXORWOWPffffffii,"ax",@progbits
	.align	128
        .global         _Z18blackScholesKernelP17curandStateXORWOWPffffffii
        .type           _Z18blackScholesKernelP17curandStateXORWOWPffffffii,@function
        .size           _Z18blackScholesKernelP17curandStateXORWOWPffffffii,(.L_x_68 - _Z18blackScholesKernelP17curandStateXORWOWPffffffii)
        .other          _Z18blackScholesKernelP17curandStateXORWOWPffffffii,@"STO_CUDA_ENTRY STV_DEFAULT"
_Z18blackScholesKernelP17curandStateXORWOWPffffffii:
.text._Z18blackScholesKernelP17curandStateXORWOWPffffffii:
[----:B------:R-:W-:Y:S01]  /*0000*/  LDC R1, c[0x0][0x37c] ;  /* 0x0000df00ff017b82 */ /* 0x000fe20000000800 */
[----:B------:R-:W0:Y:S07]  /*0010*/  S2R R16, SR_TID.X ;  /* 0x0000000000107919 */ /* 0x000e2e0000002100 */
[----:B------:R-:W0:Y:S01]  /*0020*/  S2UR UR4, SR_CTAID.X ;  /* 0x00000000000479c3 */ /* 0x000e220000002500 */
[----:B------:R-:W1:Y:S07]  /*0030*/  LDCU UR5, c[0x0][0x3a4] ;  /* 0x00007480ff0577ac */ /* 0x000e6e0008000800 */
[----:B------:R-:W0:Y:S02]  /*0040*/  LDC R3, c[0x0][0x360] ;  /* 0x0000d800ff037b82 */ /* 0x000e240000000800 */
[----:B0-----:R-:W-:-:S05]  /*0050*/  IMAD R16, R3, UR4, R16 ;  /* 0x0000000403107c24 */ /* 0x001fca000f8e0210 */
[----:B-1----:R-:W-:-:S13]  /*0060*/  ISETP.GE.AND P0, PT, R16, UR5, PT ;  /* 0x0000000510007c0c */ /* 0x002fda000bf06270 */
[----:B------:R-:W-:Y:S05]  /*0070*/  @P0 EXIT ;  /* 0x000000000000094d */ /* 0x000fea0003800000 */
[----:B------:R-:W0:Y:S01]  /*0080*/  LDC.64 R14, c[0x0][0x380] ;  /* 0x0000e000ff0e7b82 */ /* 0x000e220000000a00 */
[----:B------:R-:W1:Y:S01]  /*0090*/  LDCU.64 UR6, c[0x0][0x358] ;  /* 0x00006b00ff0677ac */ /* 0x000e620008000a00 */
[----:B------:R-:W2:Y:S01]  /*00a0*/  LDCU UR4, c[0x0][0x3a8] ;  /* 0x00007500ff0477ac */ /* 0x000ea20008000800 */
[----:B0-----:R-:W-:-:S05]  /*00b0*/  IMAD.WIDE R14, R16, 0x30, R14 ;  /* 0x00000030100e7825 */ /* 0x001fca00078e020e */
[----:B-1----:R0:W5:Y:S04]  /*00c0*/  LDG.E R17, desc[UR6][R14.64+0x20] ;  /* 0x000020060e117981 */ /* 0x002168000c1e1900 */
[----:B------:R0:W5:Y:S04]  /*00d0*/  LDG.E.64 R12, desc[UR6][R14.64+0x28] ;  /* 0x000028060e0c7981 */ /* 0x000168000c1e1b00 */
[----:B------:R0:W5:Y:S04]  /*00e0*/  LDG.E.64 R10, desc[UR6][R14.64] ;  /* 0x000000060e0a7981 */ /* 0x000168000c1e1b00 */
[----:B------:R0:W5:Y:S04]  /*00f0*/  LDG.E.64 R8, desc[UR6][R14.64+0x8] ;  /* 0x000008060e087981 */ /* 0x000168000c1e1b00 */
[----:B------:R0:W5:Y:S04]  /*0100*/  LDG.E.64 R6, desc[UR6][R14.64+0x10] ;  /* 0x000010060e067981 */ /* 0x000168000c1e1b00 */
[----:B------:R0:W5:Y:S01]  /*0110*/  LDG.E.64 R4, desc[UR6][R14.64+0x18] ;  /* 0x000018060e047981 */ /* 0x000162000c1e1b00 */
[----:B------:R-:W1:Y:S01]  /*0120*/  LDCU UR5, c[0x0][0x390] ;  /* 0x00007200ff0577ac */ /* 0x000e620008000800 */
[----:B--2---:R-:W-:Y:S01]  /*0130*/  UISETP.GE.AND UP0, UPT, UR4, 0x1, UPT ;  /* 0x000000010400788c */ /* 0x004fe2000bf06270 */
[----:B-1----:R-:W-:-:S08]  /*0140*/  MOV R18, UR5 ;  /* 0x0000000500127c02 */ /* 0x002fd00008000f00 */
[----:B0-----:R-:W-:Y:S05]  /*0150*/  BRA.U !UP0, `(.L_x_0) ;  /* 0x0000001508087547 */ /* 0x001fea000b800000 */
[----:B------:R-:W-:Y:S01]  /*0160*/  I2FP.F32.S32 R20, UR4 ;  /* 0x0000000400147c45 */ /* 0x000fe20008201400 */
[----:B------:R-:W0:Y:S03]  /*0170*/  LDCU UR4, c[0x0][0x3a0] ;  /* 0x00007400ff0477ac */ /* 0x000e260008000800 */
[----:B------:R-:W1:Y:S01]  /*0180*/  MUFU.RCP R3, R20 ;  /* 0x0000001400037308 */ /* 0x000e620000001000 */
[----:B0-----:R-:W-:Y:S02]  /*0190*/  IMAD.U32 R19, RZ, RZ, UR4 ;  /* 0x00000004ff137e24 */ /* 0x001fe4000f8e00ff */
[----:B-1----:R-:W-:-:S05]  /*01a0*/  FFMA R0, -R20, R3, 1 ;  /* 0x3f80000014007423 */ /* 0x002fca0000000103 */
[----:B------:R-:W0:Y:S01]  /*01b0*/  FCHK P0, R19, R20 ;  /* 0x0000001413007302 */ /* 0x000e220000000000 */
[----:B------:R-:W-:-:S04]  /*01c0*/  FFMA R0, R3, R0, R3 ;  /* 0x0000000003007223 */ /* 0x000fc80000000003 */
[----:B------:R-:W-:-:S04]  /*01d0*/  FFMA R3, R0, UR4, RZ ;  /* 0x0000000400037c23 */ /* 0x000fc800080000ff */
[----:B------:R-:W-:-:S04]  /*01e0*/  FFMA R2, -R20, R3, UR4 ;  /* 0x0000000414027e23 */ /* 0x000fc80008000103 */
[----:B------:R-:W-:Y:S01]  /*01f0*/  FFMA R0, R0, R2, R3 ;  /* 0x0000000200007223 */ /* 0x000fe20000000003 */
[----:B0-----:R-:W-:Y:S06]  /*0200*/  @!P0 BRA `(.L_x_1) ;  /* 0x0000000000088947 */ /* 0x001fec0003800000 */
[----:B------:R-:W-:-:S07]  /*0210*/  MOV R2, 0x230 ;  /* 0x0000023000027802 */ /* 0x000fce0000000f00 */
[----:B-----5:R-:W-:Y:S05]  /*0220*/  CALL.REL.NOINC `($__internal_1_$__cuda_sm3x_div_rn_noftz_f32_slowpath) ;  /* 0x0000001400947944 */ /* 0x020fea0003c00000 */
.L_x_1:
[----:B------:R-:W-:Y:S01]  /*0230*/  IADD3 R2, PT, PT, R0, -0xd000000, RZ ;  /* 0xf300000000027810 */ /* 0x000fe20007ffe0ff */
[----:B------:R0:W1:Y:S03]  /*0240*/  MUFU.RSQ R19, R0 ;  /* 0x0000000000137308 */ /* 0x0000660000001400 */
[----:B------:R-:W-:-:S13]  /*0250*/  ISETP.GT.U32.AND P0, PT, R2, 0x727fffff, PT ;  /* 0x727fffff0200780c */ /* 0x000fda0003f04070 */
[----:B0-----:R-:W-:Y:S05]  /*0260*/  @!P0 BRA `(.L_x_2) ;  /* 0x0000000000188947 */ /* 0x001fea0003800000 */
[----:B------:R-:W-:Y:S01]  /*0270*/  BSSY.RECONVERGENT B0, `(.L_x_3) ;  /* 0x0000003000007945 */ /* 0x000fe20003800200 */
[----:B------:R-:W-:-:S07]  /*0280*/  MOV R2, 0x2a0 ;  /* 0x000002a000027802 */ /* 0x000fce0000000f00 */
[----:B-1---5:R-:W-:Y:S05]  /*0290*/  CALL.REL.NOINC `($__internal_0_$__cuda_sm20_sqrt_rn_f32_slowpath) ;  /* 0x0000001400247944 */ /* 0x022fea0003c00000 */
[----:B------:R-:W-:Y:S05]  /*02a0*/  BSYNC.RECONVERGENT B0 ;  /* 0x0000000000007941 */ /* 0x000fea0003800200 */
.L_x_3:
[----:B------:R-:W-:Y:S01]  /*02b0*/  IMAD.MOV.U32 R20, RZ, RZ, R26 ;  /* 0x000000ffff147224 */ /* 0x000fe200078e001a */
[----:B------:R-:W-:Y:S06]  /*02c0*/  BRA `(.L_x_4) ;  /* 0x0000000000107947 */ /* 0x000fec0003800000 */
.L_x_2:
[C---:B-1----:R-:W-:Y:S01]  /*02d0*/  FMUL.FTZ R3, R19.reuse, R0 ;  /* 0x0000000013037220 */ /* 0x042fe20000410000 */
[----:B------:R-:W-:-:S03]  /*02e0*/  FMUL.FTZ R2, R19, 0.5 ;  /* 0x3f00000013027820 */ /* 0x000fc60000410000 */
[----:B------:R-:W-:-:S04]  /*02f0*/  FFMA R20, -R3, R3, R0 ;  /* 0x0000000303147223 */ /* 0x000fc80000000100 */
[----:B------:R-:W-:-:S07]  /*0300*/  FFMA R20, R20, R2, R3 ;  /* 0x0000000214147223 */ /* 0x000fce0000000003 */
.L_x_4:
[----:B------:R-:W0:Y:S01]  /*0310*/  LDC.64 R22, c[0x0][0x398] ;  /* 0x0000e600ff167b82 */ /* 0x000e220000000a00 */
[----:B------:R-:W1:Y:S02]  /*0320*/  LDCU UR4, c[0x0][0x3a8] ;  /* 0x00007500ff0477ac */ /* 0x000e640008000800 */
[----:B-1----:R-:W-:Y:S01]  /*0330*/  UISETP.NE.AND UP0, UPT, UR4, 0x1, UPT ;  /* 0x000000010400788c */ /* 0x002fe2000bf05270 */
[----:B0-----:R-:W-:-:S04]  /*0340*/  FMUL R3, R23, -0.5 ;  /* 0xbf00000017037820 */ /* 0x001fc80000400000 */
[----:B------:R-:W-:-:S04]  /*0350*/  FFMA R3, R3, R23, R22 ;  /* 0x0000001703037223 */ /* 0x000fc80000000016 */
[----:B------:R-:W-:Y:S01]  /*0360*/  FMUL R19, R3, R0 ;  /* 0x0000000003137220 */ /* 0x000fe20000400000 */
[----:B------:R-:W-:Y:S06]  /*0370*/  BRA.U !UP0, `(.L_x_5) ;  /* 0x0000000908f87547 */ /* 0x000fec000b800000 */
[----:B------:R-:W-:Y:S01]  /*0380*/  ULOP3.LUT UR4, UR4, 0x7ffffffe, URZ, 0xc0, !UPT ;  /* 0x7ffffffe04047892 */ /* 0x000fe2000f8ec0ff */
[----:B------:R-:W0:Y:S03]  /*0390*/  LDCU UR5, c[0x0][0x39c] ;  /* 0x00007380ff0577ac */ /* 0x000e260008000800 */
[----:B------:R-:W-:-:S12]  /*03a0*/  UIADD3 UR4, UPT, UPT, -UR4, URZ, URZ ;  /* 0x000000ff04047290 */ /* 0x000fd8000fffe1ff */
.L_x_16:
[----:B-----5:R-:W-:Y:S01]  /*03b0*/  ISETP.NE.AND P0, PT, R4, 0x1, PT ;  /* 0x000000010400780c */ /* 0x020fe20003f05270 */
[----:B------:R-:W-:Y:S01]  /*03c0*/  BSSY.RECONVERGENT B0, `(.L_x_6) ;  /* 0x000004f000007945 */ /* 0x000fe20003800200 */
[----:B------:R-:W-:Y:S01]  /*03d0*/  MOV R25, R7 ;  /* 0x0000000700197202 */ /* 0x000fe20000000f00 */
[----:B------:R-:W-:Y:S01]  /*03e0*/  IMAD.MOV.U32 R23, RZ, RZ, R6 ;  /* 0x000000ffff177224 */ /* 0x000fe200078e0006 */
[----:B------:R-:W-:Y:S01]  /*03f0*/  MOV R21, R9 ;  /* 0x0000000900157202 */ /* 0x000fe20000000f00 */
[----:B------:R-:W-:-:S08]  /*0400*/  IMAD.MOV.U32 R3, RZ, RZ, R17 ;  /* 0x000000ffff037224 */ /* 0x000fd000078e0011 */
[----:B------:R-:W-:Y:S05]  /*0410*/  @!P0 BRA `(.L_x_7) ;  /* 0x0000000400248947 */ /* 0x000fea0003800000 */
[----:B------:R-:W-:Y:S01]  /*0420*/  SHF.R.U32.HI R0, RZ, 0x2, R11 ;  /* 0x00000002ff007819 */ /* 0x000fe2000001160b */
[----:B------:R-:W-:Y:S01]  /*0430*/  BSSY.RECONVERGENT B1, `(.L_x_8) ;  /* 0x000003c000017945 */ /* 0x000fe20003800200 */
[----:B------:R-:W-:Y:S02]  /*0440*/  SHF.L.U32 R2, R7, 0x4, RZ ;  /* 0x0000000407027819 */ /* 0x000fe400000006ff */
[----:B------:R-:W-:Y:S01]  /*0450*/  LOP3.LUT R0, R0, R11, RZ, 0x3c, !PT ;  /* 0x0000000b00007212 */ /* 0x000fe200078e3cff */
[----:B------:R-:W-:-:S04]  /*0460*/  IMAD.MOV.U32 R11, RZ, RZ, 0x3e055027 ;  /* 0x3e055027ff0b7424 */ /* 0x000fc800078e00ff */
[----:B------:R-:W-:-:S05]  /*0470*/  IMAD.SHL.U32 R3, R0, 0x2, RZ ;  /* 0x0000000200037824 */ /* 0x000fca00078e00ff */
[----:B------:R-:W-:-:S04]  /*0480*/  LOP3.LUT R3, R7, R2, R3, 0x96, !PT ;  /* 0x0000000207037212 */ /* 0x000fc800078e9603 */
[----:B------:R-:W-:Y:S01]  /*0490*/  LOP3.LUT R23, R3, R0, RZ, 0x3c, !PT ;  /* 0x0000000003177212 */ /* 0x000fe200078e3cff */
[----:B------:R-:W-:-:S03]  /*04a0*/  HFMA2 R3, -RZ, RZ, 0.1171875, 0 ;  /* 0x2f800000ff037431 */ /* 0x000fc600000001ff */
[C---:B------:R-:W-:Y:S01]  /*04b0*/  IADD3 R0, PT, PT, R10.reuse, 0x587c5, R23 ;  /* 0x000587c50a007810 */ /* 0x040fe20007ffe017 */
[----:B------:R-:W-:-:S03]  /*04c0*/  VIADD R10, R10, 0xb0f8a ;  /* 0x000b0f8a0a0a7836 */ /* 0x000fc60000000000 */
[----:B------:R-:W-:-:S05]  /*04d0*/  I2FP.F32.U32 R0, R0 ;  /* 0x0000000000007245 */ /* 0x000fca0000201000 */
[----:B------:R-:W-:-:S05]  /*04e0*/  FFMA R0, R0, R3, 1.1641532182693481445e-10 ;  /* 0x2f00000000007423 */ /* 0x000fca0000000003 */
[----:B------:R-:W-:-:S13]  /*04f0*/  FSETP.GEU.AND P0, PT, R0, 1.175494350822287508e-38, PT ;  /* 0x008000000000780b */ /* 0x000fda0003f0e000 */
[----:B------:R-:W-:-:S04]  /*0500*/  @!P0 FMUL R0, R0, 8388608 ;  /* 0x4b00000000008820 */ /* 0x000fc80000400000 */
[----:B------:R-:W-:-:S05]  /*0510*/  VIADD R3, R0, 0xc0d55555 ;  /* 0xc0d5555500037836 */ /* 0x000fca0000000000 */
[----:B------:R-:W-:-:S04]  /*0520*/  LOP3.LUT R3, R3, 0xff800000, RZ, 0xc0, !PT ;  /* 0xff80000003037812 */ /* 0x000fc800078ec0ff */
[-C--:B------:R-:W-:Y:S02]  /*0530*/  IADD3 R2, PT, PT, R0, -R3.reuse, RZ ;  /* 0x8000000300027210 */ /* 0x080fe40007ffe0ff */
[----:B------:R-:W-:Y:S02]  /*0540*/  I2FP.F32.S32 R22, R3 ;  /* 0x0000000300167245 */ /* 0x000fe40000201400 */
[----:B------:R-:W-:Y:S01]  /*0550*/  SHF.R.U32.HI R3, RZ, 0x2, R8 ;  /* 0x00000002ff037819 */ /* 0x000fe20000011608 */
[----:B------:R-:W-:-:S03]  /*0560*/  FADD R2, R2, -1 ;  /* 0xbf80000002027421 */ /* 0x000fc60000000000 */
[----:B------:R-:W-:Y:S01]  /*0570*/  LOP3.LUT R3, R3, R8, RZ, 0x3c, !PT ;  /* 0x0000000803037212 */ /* 0x000fe200078e3cff */
[----:B------:R-:W-:-:S04]  /*0580*/  FFMA R11, R2, -R11, 0.14084610342979431152 ;  /* 0x3e1039f6020b7423 */ /* 0x000fc8000000080b */
[----:B------:R-:W-:Y:S01]  /*0590*/  FFMA R11, R2, R11, -0.12148627638816833496 ;  /* 0xbdf8cdcc020b7423 */ /* 0x000fe2000000000b */
[----:B------:R-:W-:-:S03]  /*05a0*/  IMAD.SHL.U32 R8, R3, 0x2, RZ ;  /* 0x0000000203087824 */ /* 0x000fc600078e00ff */
[----:B------:R-:W-:-:S04]  /*05b0*/  FFMA R11, R2, R11, 0.13980610668659210205 ;  /* 0x3e0f2955020b7423 */ /* 0x000fc8000000000b */
[----:B------:R-:W-:-:S04]  /*05c0*/  FFMA R11, R2, R11, -0.16684235632419586182 ;  /* 0xbe2ad8b9020b7423 */ /* 0x000fc8000000000b */
[----:B------:R-:W-:-:S04]  /*05d0*/  FFMA R11, R2, R11, 0.20012299716472625732 ;  /* 0x3e4ced0b020b7423 */ /* 0x000fc8000000000b */
[----:B------:R-:W-:-:S04]  /*05e0*/  FFMA R11, R2, R11, -0.24999669194221496582 ;  /* 0xbe7fff22020b7423 */ /* 0x000fc8000000000b */
[----:B------:R-:W-:-:S04]  /*05f0*/  FFMA R11, R2, R11, 0.33333182334899902344 ;  /* 0x3eaaaa78020b7423 */ /* 0x000fc8000000000b */
[----:B------:R-:W-:Y:S01]  /*0600*/  FFMA R17, R2, R11, -0.5 ;  /* 0xbf00000002117423 */ /* 0x000fe2000000000b */
[----:B------:R-:W-:Y:S02]  /*0610*/  FSEL R11, RZ, -23, P0 ;  /* 0xc1b80000ff0b7808 */ /* 0x000fe40000000000 */
[----:B------:R-:W-:Y:S01]  /*0620*/  ISETP.GT.U32.AND P0, PT, R0, 0x7f7fffff, PT ;  /* 0x7f7fffff0000780c */ /* 0x000fe20003f04070 */
[----:B------:R-:W-:Y:S02]  /*0630*/  FMUL R17, R2, R17 ;  /* 0x0000001102117220 */ /* 0x000fe40000400000 */
[----:B------:R-:W-:Y:S02]  /*0640*/  FFMA R11, R22, 1.1920928955078125e-07, R11 ;  /* 0x34000000160b7823 */ /* 0x000fe4000000000b */
[----:B------:R-:W-:Y:S01]  /*0650*/  FFMA R2, R2, R17, R2 ;  /* 0x0000001102027223 */ /* 0x000fe20000000002 */
[----:B------:R-:W-:-:S03]  /*0660*/  MOV R17, 0x7f800000 ;  /* 0x7f80000000117802 */ /* 0x000fc60000000f00 */
[----:B------:R-:W-:Y:S01]  /*0670*/  FFMA R11, R11, 0.69314718246459960938, R2 ;  /* 0x3f3172180b0b7823 */ /* 0x000fe20000000002 */
[----:B------:R-:W-:-:S03]  /*0680*/  SHF.L.U32 R2, R23, 0x4, RZ ;  /* 0x0000000417027819 */ /* 0x000fc600000006ff */
[C---:B------:R-:W-:Y:S01]  /*0690*/  @P0 FFMA R11, R0.reuse, R17, +INF ;  /* 0x7f800000000b0423 */ /* 0x040fe20000000011 */
[----:B------:R-:W-:Y:S02]  /*06a0*/  FSETP.NEU.AND P0, PT, R0, RZ, PT ;  /* 0x000000ff0000720b */ /* 0x000fe40003f0d000 */
[----:B------:R-:W-:Y:S01]  /*06b0*/  LOP3.LUT R2, R3, R8, R2, 0x96, !PT ;  /* 0x0000000803027212 */ /* 0x000fe200078e9602 */
[----:B------:R-:W-:-:S03]  /*06c0*/  FMUL R11, R11, -2 ;  /* 0xc00000000b0b7820 */ /* 0x000fc60000400000 */
[----:B------:R-:W-:Y:S02]  /*06d0*/  LOP3.LUT R25, R2, R23, RZ, 0x3c, !PT ;  /* 0x0000001702197212 */ /* 0x000fe400078e3cff */
[----:B------:R-:W-:-:S03]  /*06e0*/  FSEL R11, R11, +INF , P0 ;  /* 0x7f8000000b0b7808 */ /* 0x000fc60000000000 */
[----:B------:R-:W-:Y:S01]  /*06f0*/  IMAD.IADD R0, R25, 0x1, R10 ;  /* 0x0000000119007824 */ /* 0x000fe200078e020a */
[----:B------:R-:W-:Y:S01]  /*0700*/  IADD3 R3, PT, PT, R11, -0xd000000, RZ ;  /* 0xf30000000b037810 */ /* 0x000fe20007ffe0ff */
[----:B------:R1:W2:Y:S03]  /*0710*/  MUFU.RSQ R2, R11 ;  /* 0x0000000b00027308 */ /* 0x0002a60000001400 */
[----:B------:R-:W-:Y:S01]  /*0720*/  ISETP.GT.U32.AND P0, PT, R3, 0x727fffff, PT ;  /* 0x727fffff0300780c */ /* 0x000fe20003f04070 */
[----:B------:R-:W-:Y:S01]  /*0730*/  HFMA2 R3, -RZ, RZ, 0.1495361328125, 0.0004794597625732421875 ;  /* 0x30c90fdbff037431 */ /* 0x000fe200000001ff */
[----:B------:R-:W-:-:S05]  /*0740*/  I2FP.F32.U32 R0, R0 ;  /* 0x0000000000007245 */ /* 0x000fca0000201000 */
[----:B------:R-:W-:-:S06]  /*0750*/  FFMA R8, R0, R3, 7.314590599882819788e-10 ;  /* 0x30490fdb00087423 */ /* 0x000fcc0000000003 */
[----:B-1----:R-:W-:Y:S05]  /*0760*/  @!P0 BRA `(.L_x_9) ;  /* 0x0000000000108947 */ /* 0x002fea0003800000 */
[----:B------:R-:W-:Y:S01]  /*0770*/  IMAD.MOV.U32 R0, RZ, RZ, R11 ;  /* 0x000000ffff007224 */ /* 0x000fe200078e000b */
[----:B--2---:R-:W-:-:S07]  /*0780*/  MOV R2, 0x7a0 ;  /* 0x000007a000027802 */ /* 0x004fce0000000f00 */
[----:B0-----:R-:W-:Y:S05]  /*0790*/  CALL.REL.NOINC `($__internal_0_$__cuda_sm20_sqrt_rn_f32_slowpath) ;  /* 0x0000000c00e47944 */ /* 0x001fea0003c00000 */
[----:B------:R-:W-:Y:S05]  /*07a0*/  BRA `(.L_x_10) ;  /* 0x0000000000107947 */ /* 0x000fea0003800000 */
.L_x_9:
[----:B--2---:R-:W-:Y:S01]  /*07b0*/  FMUL.FTZ R26, R11, R2 ;  /* 0x000000020b1a7220 */ /* 0x004fe20000410000 */
[----:B------:R-:W-:-:S03]  /*07c0*/  FMUL.FTZ R0, R2, 0.5 ;  /* 0x3f00000002007820 */ /* 0x000fc60000410000 */
[----:B------:R-:W-:-:S04]  /*07d0*/  FFMA R3, -R26, R26, R11 ;  /* 0x0000001a1a037223 */ /* 0x000fc8000000010b */
[----:B------:R-:W-:-:S07]  /*07e0*/  FFMA R26, R3, R0, R26 ;  /* 0x00000000031a7223 */ /* 0x000fce000000001a */
.L_x_10:
[----:B0-----:R-:W-:Y:S05]  /*07f0*/  BSYNC.RECONVERGENT B1 ;  /* 0x0000000000017941 */ /* 0x001fea0003800200 */
.L_x_8:
[----:B------:R-:W-:Y:S01]  /*0800*/  FMUL.RZ R0, R8, 0.15915493667125701904 ;  /* 0x3e22f98308007820 */ /* 0x000fe2000040c000 */
[----:B------:R-:W-:Y:S01]  /*0810*/  MOV R11, R9 ;  /* 0x00000009000b7202 */ /* 0x000fe20000000f00 */
[----:B------:R-:W-:Y:S01]  /*0820*/  IMAD.MOV.U32 R8, RZ, RZ, R6 ;  /* 0x000000ffff087224 */ /* 0x000fe200078e0006 */
[-C--:B------:R-:W-:Y:S01]  /*0830*/  MOV R21, R7.reuse ;  /* 0x0000000700157202 */ /* 0x080fe20000000f00 */
[----:B------:R-:W0:Y:S01]  /*0840*/  MUFU.SIN R3, R0 ;  /* 0x0000000000037308 */ /* 0x000e220000000400 */
[----:B------:R-:W-:Y:S01]  /*0850*/  MOV R9, R7 ;  /* 0x0000000700097202 */ /* 0x000fe20000000f00 */
[----:B------:R-:W-:Y:S01]  /*0860*/  IMAD.MOV.U32 R7, RZ, RZ, R25 ;  /* 0x000000ffff077224 */ /* 0x000fe200078e0019 */
[----:B------:R-:W-:-:S05]  /*0870*/  MOV R6, R23 ;  /* 0x0000001700067202 */ /* 0x000fca0000000f00 */
[----:B------:R-:W1:Y:S01]  /*0880*/  MUFU.COS R17, R0 ;  /* 0x0000000000117308 */ /* 0x000e620000000000 */
[-C--:B0-----:R-:W-:Y:S01]  /*0890*/  FMUL R3, R3, R26.reuse ;  /* 0x0000001a03037220 */ /* 0x081fe20000400000 */
[----:B-1----:R-:W-:-:S07]  /*08a0*/  FMUL R17, R17, R26 ;  /* 0x0000001a11117220 */ /* 0x002fce0000400000 */
.L_x_7:
[----:B0-----:R-:W-:Y:S05]  /*08b0*/  BSYNC.RECONVERGENT B0 ;  /* 0x0000000000007941 */ /* 0x001fea0003800200 */
.L_x_6:
[----:B------:R-:W-:Y:S01]  /*08c0*/  FMUL R0, R3, R20 ;  /* 0x0000001403007220 */ /* 0x000fe20000400000 */
[----:B------:R-:W-:Y:S02]  /*08d0*/  HFMA2 R3, -RZ, RZ, 0.96630859375, -0.0022525787353515625 ;  /* 0x3bbb989dff037431 */ /* 0x000fe400000001ff */
[----:B------:R-:W-:Y:S01]  /*08e0*/  IMAD.MOV.U32 R27, RZ, RZ, 0x437c0000 ;  /* 0x437c0000ff1b7424 */ /* 0x000fe200078e00ff */
[----:B------:R-:W-:Y:S01]  /*08f0*/  ISETP.NE.AND P0, PT, R4, 0x1, PT ;  /* 0x000000010400780c */ /* 0x000fe20003f05270 */
[----:B------:R-:W-:Y:S01]  /*0900*/  FFMA R0, R0, UR5, R19 ;  /* 0x0000000500007c23 */ /* 0x000fe20008000013 */
[----:B------:R-:W-:Y:S01]  /*0910*/  BSSY.RECONVERGENT B0, `(.L_x_11) ;  /* 0x0000054000007945 */ /* 0x000fe20003800200 */
[----:B------:R-:W-:Y:S01]  /*0920*/  MOV R29, R17 ;  /* 0x00000011001d7202 */ /* 0x000fe20000000f00 */
[----:B------:R-:W-:Y:S02]  /*0930*/  IMAD.MOV.U32 R4, RZ, RZ, RZ ;  /* 0x000000ffff047224 */ /* 0x000fe400078e00ff */
[----:B------:R-:W-:-:S04]  /*0940*/  FFMA.SAT R2, R0, R3, 0.5 ;  /* 0x3f00000000027423 */ /* 0x000fc80000002003 */
[----:B------:R-:W-:-:S04]  /*0950*/  FFMA.RM R2, R2, R27, 12582913 ;  /* 0x4b40000102027423 */ /* 0x000fc8000000401b */
[C---:B------:R-:W-:Y:S01]  /*0960*/  FADD R3, R2.reuse, -12583039 ;  /* 0xcb40007f02037421 */ /* 0x040fe20000000000 */
[----:B------:R-:W-:-:S03]  /*0970*/  SHF.L.U32 R2, R2, 0x17, RZ ;  /* 0x0000001702027819 */ /* 0x000fc600000006ff */
[----:B------:R-:W-:-:S04]  /*0980*/  FFMA R3, R0, 1.4426950216293334961, -R3 ;  /* 0x3fb8aa3b00037823 */ /* 0x000fc80000000803 */
[----:B------:R-:W-:-:S06]  /*0990*/  FFMA R3, R0, 1.925963033500011079e-08, R3 ;  /* 0x32a5706000037823 */ /* 0x000fcc0000000003 */
[----:B------:R-:W0:Y:S02]  /*09a0*/  MUFU.EX2 R3, R3 ;  /* 0x0000000300037308 */ /* 0x000e240000000800 */
[----:B0-----:R-:W-:-:S04]  /*09b0*/  FMUL R27, R2, R3 ;  /* 0x00000003021b7220 */ /* 0x001fc80000400000 */
[----:B------:R-:W-:Y:S01]  /*09c0*/  FMUL R18, R27, R18 ;  /* 0x000000121b127220 */ /* 0x000fe20000400000 */
[----:B------:R-:W-:Y:S06]  /*09d0*/  @P0 BRA `(.L_x_12) ;  /* 0x00000004001c0947 */ /* 0x000fec0003800000 */
[----:B------:R-:W-:Y:S01]  /*09e0*/  SHF.R.U32.HI R0, RZ, 0x2, R11 ;  /* 0x00000002ff007819 */ /* 0x000fe2000001160b */
[----:B------:R-:W-:Y:S03]  /*09f0*/  BSSY.RECONVERGENT B1, `(.L_x_13) ;  /* 0x000003c000017945 */ /* 0x000fe60003800200 */
[----:B------:R-:W-:Y:S02]  /*0a00*/  LOP3.LUT R3, R0, R11, RZ, 0x3c, !PT ;  /* 0x0000000b00037212 */ /* 0x000fe400078e3cff */
[----:B------:R-:W-:Y:S02]  /*0a10*/  SHF.L.U32 R0, R25, 0x4, RZ ;  /* 0x0000000419007819 */ /* 0x000fe400000006ff */
[----:B------:R-:W-:-:S04]  /*0a20*/  SHF.L.U32 R2, R3, 0x1, RZ ;  /* 0x0000000103027819 */ /* 0x000fc800000006ff */
[----:B------:R-:W-:-:S04]  /*0a30*/  LOP3.LUT R0, R25, R0, R2, 0x96, !PT ;  /* 0x0000000019007212 */ /* 0x000fc800078e9602 */
[----:B------:R-:W-:Y:S01]  /*0a40*/  LOP3.LUT R6, R0, R3, RZ, 0x3c, !PT ;  /* 0x0000000300067212 */ /* 0x000fe200078e3cff */
[----:B------:R-:W-:-:S03]  /*0a50*/  IMAD.MOV.U32 R3, RZ, RZ, 0x2f800000 ;  /* 0x2f800000ff037424 */ /* 0x000fc600078e00ff */
[C---:B------:R-:W-:Y:S02]  /*0a60*/  IADD3 R0, PT, PT, R10.reuse, 0x587c5, R6 ;  /* 0x000587c50a007810 */ /* 0x040fe40007ffe006 */
[----:B------:R-:W-:Y:S02]  /*0a70*/  IADD3 R10, PT, PT, R10, 0xb0f8a, RZ ;  /* 0x000b0f8a0a0a7810 */ /* 0x000fe40007ffe0ff */
[----:B------:R-:W-:-:S05]  /*0a80*/  I2FP.F32.U32 R0, R0 ;  /* 0x0000000000007245 */ /* 0x000fca0000201000 */
[----:B------:R-:W-:Y:S01]  /*0a90*/  FFMA R0, R0, R3, 1.1641532182693481445e-10 ;  /* 0x2f00000000007423 */ /* 0x000fe20000000003 */
[----:B------:R-:W-:-:S04]  /*0aa0*/  IMAD.MOV.U32 R3, RZ, RZ, 0x3e055027 ;  /* 0x3e055027ff037424 */ /* 0x000fc800078e00ff */
[----:B------:R-:W-:-:S13]  /*0ab0*/  FSETP.GEU.AND P0, PT, R0, 1.175494350822287508e-38, PT ;  /* 0x008000000000780b */ /* 0x000fda0003f0e000 */
[----:B------:R-:W-:-:S05]  /*0ac0*/  @!P0 FMUL R0, R0, 8388608 ;  /* 0x4b00000000008820 */ /* 0x000fca0000400000 */
[----:B------:R-:W-:-:S04]  /*0ad0*/  IADD3 R2, PT, PT, R0, -0x3f2aaaab, RZ ;  /* 0xc0d5555500027810 */ /* 0x000fc80007ffe0ff */
[----:B------:R-:W-:-:S04]  /*0ae0*/  LOP3.LUT R7, R2, 0xff800000, RZ, 0xc0, !PT ;  /* 0xff80000002077812 */ /* 0x000fc800078ec0ff */
[-C--:B------:R-:W-:Y:S02]  /*0af0*/  IADD3 R2, PT, PT, R0, -R7.reuse, RZ ;  /* 0x8000000700027210 */ /* 0x080fe40007ffe0ff */
[----:B------:R-:W-:Y:S02]  /*0b00*/  I2FP.F32.S32 R4, R7 ;  /* 0x0000000700047245 */ /* 0x000fe40000201400 */
[----:B------:R-:W-:Y:S01]  /*0b10*/  SHF.R.U32.HI R7, RZ, 0x2, R8 ;  /* 0x00000002ff077819 */ /* 0x000fe20000011608 */
[----:B------:R-:W-:-:S03]  /*0b20*/  FADD R2, R2, -1 ;  /* 0xbf80000002027421 */ /* 0x000fc60000000000 */
[----:B------:R-:W-:Y:S01]  /*0b30*/  LOP3.LUT R7, R7, R8, RZ, 0x3c, !PT ;  /* 0x0000000807077212 */ /* 0x000fe200078e3cff */
[----:B------:R-:W-:-:S04]  /*0b40*/  FFMA R3, R2, -R3, 0.14084610342979431152 ;  /* 0x3e1039f602037423 */ /* 0x000fc80000000803 */
[----:B------:R-:W-:-:S04]  /*0b50*/  FFMA R3, R2, R3, -0.12148627638816833496 ;  /* 0xbdf8cdcc02037423 */ /* 0x000fc80000000003 */
        /* <DEDUP_REMOVED lines=9> */
[----:B------:R-:W-:Y:S01]  /*0bf0*/  FFMA R3, R4, 1.1920928955078125e-07, R3 ;  /* 0x3400000004037823 */ /* 0x000fe20000000003 */
[----:B------:R-:W-:Y:S01]  /*0c00*/  SHF.L.U32 R4, R7, 0x1, RZ ;  /* 0x0000000107047819 */ /* 0x000fe200000006ff */
[----:B------:R-:W-:Y:S01]  /*0c10*/  FFMA R2, R2, R9, R2 ;  /* 0x0000000902027223 */ /* 0x000fe20000000002 */
[----:B------:R-:W-:-:S03]  /*0c20*/  MOV R9, 0x7f800000 ;  /* 0x7f80000000097802 */ /* 0x000fc60000000f00 */
[----:B------:R-:W-:Y:S01]  /*0c30*/  FFMA R3, R3, 0.69314718246459960938, R2 ;  /* 0x3f31721803037823 */ /* 0x000fe20000000002 */
[----:B------:R-:W-:-:S03]  /*0c40*/  IMAD.SHL.U32 R2, R6, 0x10, RZ ;  /* 0x0000001006027824 */ /* 0x000fc600078e00ff */
[C---:B------:R-:W-:Y:S01]  /*0c50*/  @P0 FFMA R3, R0.reuse, R9, +INF ;  /* 0x7f80000000030423 */ /* 0x040fe20000000009 */
[----:B------:R-:W-:Y:S02]  /*0c60*/  FSETP.NEU.AND P0, PT, R0, RZ, PT ;  /* 0x000000ff0000720b */ /* 0x000fe40003f0d000 */
[----:B------:R-:W-:Y:S01]  /*0c70*/  LOP3.LUT R7, R7, R4, R2, 0x96, !PT ;  /* 0x0000000407077212 */ /* 0x000fe200078e9602 */
[----:B------:R-:W-:Y:S01]  /*0c80*/  FMUL R3, R3, -2 ;  /* 0xc000000003037820 */ /* 0x000fe20000400000 */
[----:B------:R-:W-:Y:S02]  /*0c90*/  MOV R9, 0x30c90fdb ;  /* 0x30c90fdb00097802 */ /* 0x000fe40000000f00 */
[----:B------:R-:W-:Y:S02]  /*0ca0*/  LOP3.LUT R7, R7, R6, RZ, 0x3c, !PT ;  /* 0x0000000607077212 */ /* 0x000fe400078e3cff */
[----:B------:R-:W-:-:S03]  /*0cb0*/  FSEL R3, R3, +INF , P0 ;  /* 0x7f80000003037808 */ /* 0x000fc60000000000 */
[----:B------:R-:W-:Y:S01]  /*0cc0*/  IMAD.IADD R0, R10, 0x1, R7 ;  /* 0x000000010a007824 */ /* 0x000fe200078e0207 */
[----:B------:R-:W-:Y:S01]  /*0cd0*/  IADD3 R4, PT, PT, R3, -0xd000000, RZ ;  /* 0xf300000003047810 */ /* 0x000fe20007ffe0ff */
[----:B------:R0:W1:Y:S03]  /*0ce0*/  MUFU.RSQ R2, R3 ;  /* 0x0000000300027308 */ /* 0x0000660000001400 */
[----:B------:R-:W-:Y:S02]  /*0cf0*/  ISETP.GT.U32.AND P0, PT, R4, 0x727fffff, PT ;  /* 0x727fffff0400780c */ /* 0x000fe40003f04070 */
[----:B------:R-:W-:-:S05]  /*0d00*/  I2FP.F32.U32 R0, R0 ;  /* 0x0000000000007245 */ /* 0x000fca0000201000 */
[----:B------:R-:W-:-:S06]  /*0d10*/  FFMA R4, R0, R9, 7.314590599882819788e-10 ;  /* 0x30490fdb00047423 */ /* 0x000fcc0000000009 */
[----:B0-----:R-:W-:Y:S05]  /*0d20*/  @!P0 BRA `(.L_x_14) ;  /* 0x0000000000108947 */ /* 0x001fea0003800000 */
[----:B------:R-:W-:Y:S02]  /*0d30*/  MOV R0, R3 ;  /* 0x0000000300007202 */ /* 0x000fe40000000f00 */
[----:B-1----:R-:W-:-:S07]  /*0d40*/  MOV R2, 0xd60 ;  /* 0x00000d6000027802 */ /* 0x002fce0000000f00 */
[----:B------:R-:W-:Y:S05]  /*0d50*/  CALL.REL.NOINC `($__internal_0_$__cuda_sm20_sqrt_rn_f32_slowpath) ;  /* 0x0000000800747944 */ /* 0x000fea0003c00000 */
[----:B------:R-:W-:Y:S05]  /*0d60*/  BRA `(.L_x_15) ;  /* 0x0000000000107947 */ /* 0x000fea0003800000 */
.L_x_14:
[----:B-1----:R-:W-:Y:S01]  /*0d70*/  FMUL.FTZ R26, R3, R2 ;  /* 0x00000002031a7220 */ /* 0x002fe20000410000 */
[----:B------:R-:W-:-:S03]  /*0d80*/  FMUL.FTZ R0, R2, 0.5 ;  /* 0x3f00000002007820 */ /* 0x000fc60000410000 */
[----:B------:R-:W-:-:S04]  /*0d90*/  FFMA R3, -R26, R26, R3 ;  /* 0x0000001a1a037223 */ /* 0x000fc80000000103 */
[----:B------:R-:W-:-:S07]  /*0da0*/  FFMA R26, R3, R0, R26 ;  /* 0x00000000031a7223 */ /* 0x000fce000000001a */
.L_x_15:
[----:B------:R-:W-:Y:S05]  /*0db0*/  BSYNC.RECONVERGENT B1 ;  /* 0x0000000000017941 */ /* 0x000fea0003800200 */
.L_x_13:
[----:B------:R-:W-:Y:S01]  /*0dc0*/  FMUL.RZ R0, R4, 0.15915493667125701904 ;  /* 0x3e22f98304007820 */ /* 0x000fe2000040c000 */
[----:B------:R-:W-:Y:S01]  /*0dd0*/  IMAD.MOV.U32 R9, RZ, RZ, R25 ;  /* 0x000000ffff097224 */ /* 0x000fe200078e0019 */
[----:B------:R-:W-:Y:S01]  /*0de0*/  MOV R8, R23 ;  /* 0x0000001700087202 */ /* 0x000fe20000000f00 */
[----:B------:R-:W-:Y:S01]  /*0df0*/  IMAD.MOV.U32 R4, RZ, RZ, 0x1 ;  /* 0x00000001ff047424 */ /* 0x000fe200078e00ff */
[----:B------:R-:W0:Y:S01]  /*0e00*/  MUFU.SIN R29, R0 ;  /* 0x00000000001d7308 */ /* 0x000e220000000400 */
[----:B------:R-:W-:-:S07]  /*0e10*/  MOV R11, R21 ;  /* 0x00000015000b7202 */ /* 0x000fce0000000f00 */
[----:B------:R-:W1:Y:S01]  /*0e20*/  MUFU.COS R17, R0 ;  /* 0x0000000000117308 */ /* 0x000e620000000000 */
[-C--:B0-----:R-:W-:Y:S01]  /*0e30*/  FMUL R29, R29, R26.reuse ;  /* 0x0000001a1d1d7220 */ /* 0x081fe20000400000 */
[----:B-1----:R-:W-:-:S07]  /*0e40*/  FMUL R17, R17, R26 ;  /* 0x0000001a11117220 */ /* 0x002fce0000400000 */
.L_x_12:
[----:B------:R-:W-:Y:S05]  /*0e50*/  BSYNC.RECONVERGENT B0 ;  /* 0x0000000000007941 */ /* 0x000fea0003800200 */
.L_x_11:
[----:B------:R-:W-:Y:S02]  /*0e60*/  HFMA2 R3, -RZ, RZ, 0.96630859375, -0.0022525787353515625 ;  /* 0x3bbb989dff037431 */ /* 0x000fe400000001ff */
[----:B------:R-:W-:Y:S01]  /*0e70*/  FMUL R0, R29, R20 ;  /* 0x000000141d007220 */ /* 0x000fe20000400000 */
[----:B------:R-:W-:Y:S01]  /*0e80*/  MOV R21, 0x437c0000 ;  /* 0x437c000000157802 */ /* 0x000fe20000000f00 */
[----:B------:R-:W-:Y:S02]  /*0e90*/  UIADD3 UR4, UPT, UPT, UR4, 0x2, URZ ;  /* 0x0000000204047890 */ /* 0x000fe4000fffe0ff */
[----:B------:R-:W-:Y:S02]  /*0ea0*/  FFMA R0, R0, UR5, R19 ;  /* 0x0000000500007c23 */ /* 0x000fe40008000013 */
[----:B------:R-:W-:Y:S02]  /*0eb0*/  UISETP.NE.AND UP0, UPT, UR4, URZ, UPT ;  /* 0x000000ff0400728c */ /* 0x000fe4000bf05270 */
[----:B------:R-:W-:-:S04]  /*0ec0*/  FFMA.SAT R2, R0, R3, 0.5 ;  /* 0x3f00000000027423 */ /* 0x000fc80000002003 */
[----:B------:R-:W-:-:S04]  /*0ed0*/  FFMA.RM R2, R2, R21, 12582913 ;  /* 0x4b40000102027423 */ /* 0x000fc80000004015 */
[C---:B------:R-:W-:Y:S01]  /*0ee0*/  FADD R3, R2.reuse, -12583039 ;  /* 0xcb40007f02037421 */ /* 0x040fe20000000000 */
[----:B------:R-:W-:-:S03]  /*0ef0*/  IMAD.SHL.U32 R2, R2, 0x800000, RZ ;  /* 0x0080000002027824 */ /* 0x000fc600078e00ff */
[----:B------:R-:W-:-:S04]  /*0f00*/  FFMA R3, R0, 1.4426950216293334961, -R3 ;  /* 0x3fb8aa3b00037823 */ /* 0x000fc80000000803 */
[----:B------:R-:W-:-:S06]  /*0f10*/  FFMA R3, R0, 1.925963033500011079e-08, R3 ;  /* 0x32a5706000037823 */ /* 0x000fcc0000000003 */
[----:B------:R-:W0:Y:S02]  /*0f20*/  MUFU.EX2 R3, R3 ;  /* 0x0000000300037308 */ /* 0x000e240000000800 */
[----:B0-----:R-:W-:-:S04]  /*0f30*/  FMUL R21, R2, R3 ;  /* 0x0000000302157220 */ /* 0x001fc80000400000 */
[----:B------:R-:W-:Y:S01]  /*0f40*/  FMUL R18, R18, R21 ;  /* 0x0000001512127220 */ /* 0x000fe20000400000 */
[----:B------:R-:W-:Y:S06]  /*0f50*/  BRA.U UP0, `(.L_x_16) ;  /* 0xfffffff500147547 */ /* 0x000fec000b83ffff */
.L_x_5:
[----:B------:R-:W0:Y:S02]  /*0f60*/  LDCU UR4, c[0x0][0x3a8] ;  /* 0x00007500ff0477ac */ /* 0x000e240008000800 */
[----:B0-----:R-:W-:-:S04]  /*0f70*/  ULOP3.LUT UR4, UR4, 0x1, URZ, 0xc0, !UPT ;  /* 0x0000000104047892 */ /* 0x001fc8000f8ec0ff */
[----:B------:R-:W-:-:S09]  /*0f80*/  UISETP.NE.U32.AND UP0, UPT, UR4, 0x1, UPT ;  /* 0x000000010400788c */ /* 0x000fd2000bf05070 */
[----:B------:R-:W-:Y:S05]  /*0f90*/  BRA.U UP0, `(.L_x_0) ;  /* 0x0000000500787547 */ /* 0x000fea000b800000 */
[----:B-----5:R-:W-:Y:S01]  /*0fa0*/  ISETP.NE.AND P0, PT, R4, 0x1, PT ;  /* 0x000000010400780c */ /* 0x020fe20003f05270 */
[----:B------:R-:W-:Y:S01]  /*0fb0*/  BSSY.RECONVERGENT B0, `(.L_x_17) ;  /* 0x000004e000007945 */ /* 0x000fe20003800200 */
[----:B------:R-:W-:Y:S01]  /*0fc0*/  HFMA2 R4, -RZ, RZ, 0, 0 ;  /* 0x00000000ff047431 */ /* 0x000fe200000001ff */
[----:B------:R-:W-:-:S10]  /*0fd0*/  MOV R3, R17 ;  /* 0x0000001100037202 */ /* 0x000fd40000000f00 */
[----:B------:R-:W-:Y:S05]  /*0fe0*/  @!P0 BRA `(.L_x_18) ;  /* 0x0000000400288947 */ /* 0x000fea0003800000 */
[----:B------:R-:W-:Y:S01]  /*0ff0*/  SHF.R.U32.HI R0, RZ, 0x2, R11 ;  /* 0x00000002ff007819 */ /* 0x000fe2000001160b */
[----:B------:R-:W-:Y:S01]  /*1000*/  IMAD.SHL.U32 R2, R7, 0x10, RZ ;  /* 0x0000001007027824 */ /* 0x000fe200078e00ff */
[----:B------:R-:W-:Y:S02]  /*1010*/  BSSY.RECONVERGENT B1, `(.L_x_19) ;  /* 0x000003b000017945 */ /* 0x000fe40003800200 */
[----:B------:R-:W-:-:S04]  /*1020*/  LOP3.LUT R0, R0, R11, RZ, 0x3c, !PT ;  /* 0x0000000b00007212 */ /* 0x000fc800078e3cff */
[----:B------:R-:W-:-:S04]  /*1030*/  SHF.L.U32 R3, R0, 0x1, RZ ;  /* 0x0000000100037819 */ /* 0x000fc800000006ff */
[----:B------:R-:W-:-:S04]  /*1040*/  LOP3.LUT R3, R7, R2, R3, 0x96, !PT ;  /* 0x0000000207037212 */ /* 0x000fc800078e9603 */
[----:B------:R-:W-:Y:S02]  /*1050*/  LOP3.LUT R21, R3, R0, RZ, 0x3c, !PT ;  /* 0x0000000003157212 */ /* 0x000fe400078e3cff */
[----:B------:R-:W-:Y:S02]  /*1060*/  MOV R3, 0x2f800000 ;  /* 0x2f80000000037802 */ /* 0x000fe40000000f00 */
[C---:B------:R-:W-:Y:S01]  /*1070*/  IADD3 R0, PT, PT, R10.reuse, 0x587c5, R21 ;  /* 0x000587c50a007810 */ /* 0x040fe20007ffe015 */
[----:B------:R-:W-:-:S03]  /*1080*/  VIADD R10, R10, 0xb0f8a ;  /* 0x000b0f8a0a0a7836 */ /* 0x000fc60000000000 */
[----:B------:R-:W-:-:S05]  /*1090*/  I2FP.F32.U32 R0, R0 ;  /* 0x0000000000007245 */ /* 0x000fca0000201000 */
[----:B------:R-:W-:Y:S01]  /*10a0*/  FFMA R0, R0, R3, 1.1641532182693481445e-10 ;  /* 0x2f00000000007423 */ /* 0x000fe20000000003 */
[----:B------:R-:W-:-:S04]  /*10b0*/  MOV R3, 0x3e055027 ;  /* 0x3e05502700037802 */ /* 0x000fc80000000f00 */
        /* <DEDUP_REMOVED lines=23> */
[----:B------:R-:W-:-:S03]  /*1230*/  IMAD.MOV.U32 R17, RZ, RZ, 0x7f800000 ;  /* 0x7f800000ff117424 */ /* 0x000fc600078e00ff */
[----:B------:R-:W-:Y:S01]  /*1240*/  FFMA R3, R3, 0.69314718246459960938, R2 ;  /* 0x3f31721803037823 */ /* 0x000fe20000000002 */
[----:B------:R-:W-:-:S03]  /*1250*/  SHF.L.U32 R2, R21, 0x4, RZ ;  /* 0x0000000415027819 */ /* 0x000fc600000006ff */
[C---:B------:R-:W-:Y:S01]  /*1260*/  @P0 FFMA R3, R0.reuse, R17, +INF ;  /* 0x7f80000000030423 */ /* 0x040fe20000000011 */
[----:B------:R-:W-:Y:S02]  /*1270*/  FSETP.NEU.AND P0, PT, R0, RZ, PT ;  /* 0x000000ff0000720b */ /* 0x000fe40003f0d000 */
[----:B------:R-:W-:Y:S01]  /*1280*/  LOP3.LUT R2, R11, R4, R2, 0x96, !PT ;  /* 0x000000040b027212 */ /* 0x000fe200078e9602 */
[----:B------:R-:W-:Y:S01]  /*1290*/  FMUL R3, R3, -2 ;  /* 0xc000000003037820 */ /* 0x000fe20000400000 */
[----:B------:R-:W-:Y:S02]  /*12a0*/  IMAD.MOV.U32 R11, RZ, RZ, 0x30c90fdb ;  /* 0x30c90fdbff0b7424 */ /* 0x000fe400078e00ff */
[----:B------:R-:W-:Y:S02]  /*12b0*/  LOP3.LUT R23, R2, R21, RZ, 0x3c, !PT ;  /* 0x0000001502177212 */ /* 0x000fe400078e3cff */
[----:B------:R-:W-:Y:S02]  /*12c0*/  FSEL R3, R3, +INF , P0 ;  /* 0x7f80000003037808 */ /* 0x000fe40000000000 */
[----:B------:R-:W-:-:S02]  /*12d0*/  IADD3 R0, PT, PT, R10, R23, RZ ;  /* 0x000000170a007210 */ /* 0x000fc40007ffe0ff */
[----:B------:R-:W-:Y:S01]  /*12e0*/  IADD3 R4, PT, PT, R3, -0xd000000, RZ ;  /* 0xf300000003047810 */ /* 0x000fe20007ffe0ff */
[----:B------:R0:W1:Y:S01]  /*12f0*/  MUFU.RSQ R2, R3 ;  /* 0x0000000300027308 */ /* 0x0000620000001400 */
[----:B------:R-:W-:Y:S02]  /*1300*/  I2FP.F32.U32 R0, R0 ;  /* 0x0000000000007245 */ /* 0x000fe40000201000 */
[----:B------:R-:W-:-:S03]  /*1310*/  ISETP.GT.U32.AND P0, PT, R4, 0x727fffff, PT ;  /* 0x727fffff0400780c */ /* 0x000fc60003f04070 */
[----:B------:R-:W-:-:S10]  /*1320*/  FFMA R4, R0, R11, 7.314590599882819788e-10 ;  /* 0x30490fdb00047423 */ /* 0x000fd4000000000b */
[----:B0-----:R-:W-:Y:S05]  /*1330*/  @!P0 BRA `(.L_x_20) ;  /* 0x0000000000108947 */ /* 0x001fea0003800000 */
[----:B------:R-:W-:Y:S02]  /*1340*/  MOV R0, R3 ;  /* 0x0000000300007202 */ /* 0x000fe40000000f00 */
[----:B-1----:R-:W-:-:S07]  /*1350*/  MOV R2, 0x1370 ;  /* 0x0000137000027802 */ /* 0x002fce0000000f00 */
[----:B------:R-:W-:Y:S05]  /*1360*/  CALL.REL.NOINC `($__internal_0_$__cuda_sm20_sqrt_rn_f32_slowpath) ;  /* 0x0000000000f07944 */ /* 0x000fea0003c00000 */
[----:B------:R-:W-:Y:S05]  /*1370*/  BRA `(.L_x_21) ;  /* 0x0000000000107947 */ /* 0x000fea0003800000 */
.L_x_20:
[----:B-1----:R-:W-:Y:S01]  /*1380*/  FMUL.FTZ R26, R3, R2 ;  /* 0x00000002031a7220 */ /* 0x002fe20000410000 */
[----:B------:R-:W-:-:S03]  /*1390*/  FMUL.FTZ R0, R2, 0.5 ;  /* 0x3f00000002007820 */ /* 0x000fc60000410000 */
[----:B------:R-:W-:-:S04]  /*13a0*/  FFMA R3, -R26, R26, R3 ;  /* 0x0000001a1a037223 */ /* 0x000fc80000000103 */
[----:B------:R-:W-:-:S07]  /*13b0*/  FFMA R26, R3, R0, R26 ;  /* 0x00000000031a7223 */ /* 0x000fce000000001a */
.L_x_21:
[----:B------:R-:W-:Y:S05]  /*13c0*/  BSYNC.RECONVERGENT B1 ;  /* 0x0000000000017941 */ /* 0x000fea0003800200 */
.L_x_19:
[----:B------:R-:W-:Y:S01]  /*13d0*/  FMUL.RZ R2, R4, 0.15915493667125701904 ;  /* 0x3e22f98304027820 */ /* 0x000fe2000040c000 */
[----:B------:R-:W-:Y:S01]  /*13e0*/  MOV R0, R7 ;  /* 0x0000000700007202 */ /* 0x000fe20000000f00 */
[----:B------:R-:W-:Y:S02]  /*13f0*/  HFMA2 R4, -RZ, RZ, 0, 5.9604644775390625e-08 ;  /* 0x00000001ff047431 */ /* 0x000fe400000001ff */
[----:B------:R-:W-:Y:S01]  /*1400*/  IMAD.MOV.U32 R8, RZ, RZ, R6 ;  /* 0x000000ffff087224 */ /* 0x000fe200078e0006 */
[----:B------:R-:W0:Y:S01]  /*1410*/  MUFU.SIN R3, R2 ;  /* 0x0000000200037308 */ /* 0x000e220000000400 */
[----:B------:R-:W-:Y:S01]  /*1420*/  MOV R11, R9 ;  /* 0x00000009000b7202 */ /* 0x000fe20000000f00 */
[----:B------:R-:W-:Y:S01]  /*1430*/  IMAD.MOV.U32 R7, RZ, RZ, R23 ;  /* 0x000000ffff077224 */ /* 0x000fe200078e0017 */
[----:B------:R-:W-:Y:S02]  /*1440*/  MOV R6, R21 ;  /* 0x0000001500067202 */ /* 0x000fe40000000f00 */
[----:B------:R-:W-:-:S03]  /*1450*/  MOV R9, R0 ;  /* 0x0000000000097202 */ /* 0x000fc60000000f00 */
[----:B------:R-:W1:Y:S01]  /*1460*/  MUFU.COS R17, R2 ;  /* 0x0000000200117308 */ /* 0x000e620000000000 */
[-C--:B0-----:R-:W-:Y:S01]  /*1470*/  FMUL R3, R3, R26.reuse ;  /* 0x0000001a03037220 */ /* 0x081fe20000400000 */
[----:B-1----:R-:W-:-:S07]  /*1480*/  FMUL R17, R17, R26 ;  /* 0x0000001a11117220 */ /* 0x002fce0000400000 */
.L_x_18:
[----:B------:R-:W-:Y:S05]  /*1490*/  BSYNC.RECONVERGENT B0 ;  /* 0x0000000000007941 */ /* 0x000fea0003800200 */
.L_x_17:
[----:B------:R-:W0:Y:S01]  /*14a0*/  LDCU UR4, c[0x0][0x39c] ;  /* 0x00007380ff0477ac */ /* 0x000e220008000800 */
[----:B------:R-:W-:Y:S01]  /*14b0*/  FMUL R20, R3, R20 ;  /* 0x0000001403147220 */ /* 0x000fe20000400000 */
[----:B------:R-:W-:-:S03]  /*14c0*/  IMAD.MOV.U32 R3, RZ, RZ, 0x3bbb989d ;  /* 0x3bbb989dff037424 */ /* 0x000fc600078e00ff */
[----:B0-----:R-:W-:Y:S01]  /*14d0*/  FFMA R20, R20, UR4, R19 ;  /* 0x0000000414147c23 */ /* 0x001fe20008000013 */
[----:B------:R-:W-:-:S03]  /*14e0*/  HFMA2 R19, -RZ, RZ, 3.7421875, 0 ;  /* 0x437c0000ff137431 */ /* 0x000fc600000001ff */
        /* <DEDUP_REMOVED lines=8> */
[----:B------:R-:W-:-:S07]  /*1570*/  FMUL R18, R18, R19 ;  /* 0x0000001312127220 */ /* 0x000fce0000400000 */
.L_x_0:
[----:B------:R-:W0:Y:S01]  /*1580*/  LDC R0, c[0x0][0x398] ;  /* 0x0000e600ff007b82 */ /* 0x000e220000000800 */
[----:B------:R-:W0:Y:S01]  /*1590*/  LDCU UR4, c[0x0][0x3a0] ;  /* 0x00007400ff0477ac */ /* 0x000e220008000800 */
[----:B------:R-:W-:Y:S01]  /*15a0*/  IMAD.MOV.U32 R3, RZ, RZ, 0x3bbb989d ;  /* 0x3bbb989dff037424 */ /* 0x000fe200078e00ff */
[----:B------:R-:W-:Y:S01]  /*15b0*/  MOV R19, 0x437c0000 ;  /* 0x437c000000137802 */ /* 0x000fe20000000f00 */
[----:B0-----:R-:W-:Y:S01]  /*15c0*/  FMUL R0, R0, -UR4 ;  /* 0x8000000400007c20 */ /* 0x001fe20008400000 */
[----:B------:R-:W0:Y:S03]  /*15d0*/  LDCU UR4, c[0x0][0x394] ;  /* 0x00007280ff0477ac */ /* 0x000e260008000800 */
[----:B------:R-:W-:-:S04]  /*15e0*/  FFMA.SAT R2, R0, R3, 0.5 ;  /* 0x3f00000000027423 */ /* 0x000fc80000002003 */
[----:B------:R-:W-:-:S04]  /*15f0*/  FFMA.RM R19, R2, R19, 12582913 ;  /* 0x4b40000102137423 */ /* 0x000fc80000004013 */
[C---:B------:R-:W-:Y:S01]  /*1600*/  FADD R3, R19.reuse, -12583039 ;  /* 0xcb40007f13037421 */ /* 0x040fe20000000000 */
[----:B------:R-:W-:-:S03]  /*1610*/  SHF.L.U32 R19, R19, 0x17, RZ ;  /* 0x0000001713137819 */ /* 0x000fc600000006ff */
[----:B------:R-:W-:Y:S02]  /*1620*/  FFMA R21, R0, 1.4426950216293334961, -R3 ;  /* 0x3fb8aa3b00157823 */ /* 0x000fe40000000803 */
[----:B------:R-:W1:Y:S01]  /*1630*/  LDC.64 R2, c[0x0][0x388] ;  /* 0x0000e200ff027b82 */ /* 0x000e620000000a00 */
[----:B0-----:R-:W-:Y:S01]  /*1640*/  FADD R18, R18, -UR4 ;  /* 0x8000000412127e21 */ /* 0x001fe20008000000 */
[----:B------:R-:W-:-:S04]  /*1650*/  FFMA R21, R0, 1.925963033500011079e-08, R21 ;  /* 0x32a5706000157823 */ /* 0x000fc80000000015 */
[----:B------:R-:W0:Y:S01]  /*1660*/  MUFU.EX2 R0, R21 ;  /* 0x0000001500007308 */ /* 0x000e220000000800 */
[----:B------:R-:W-:Y:S01]  /*1670*/  FMNMX R18, RZ, R18, !PT ;  /* 0x00000012ff127209 */ /* 0x000fe20007800000 */
[----:B0-----:R-:W-:Y:S01]  /*1680*/  FMUL R19, R19, R0 ;  /* 0x0000000013137220 */ /* 0x001fe20000400000 */
[----:B-1----:R-:W-:-:S04]  /*1690*/  IMAD.WIDE R2, R16, 0x4, R2 ;  /* 0x0000000410027825 */ /* 0x002fc800078e0202 */
[----:B------:R-:W-:-:S05]  /*16a0*/  FMUL R19, R18, R19 ;  /* 0x0000001312137220 */ /* 0x000fca0000400000 */
[----:B------:R-:W-:Y:S04]  /*16b0*/  STG.E desc[UR6][R2.64], R19 ;  /* 0x0000001302007986 */ /* 0x000fe8000c101906 */
[----:B-----5:R-:W-:Y:S04]  /*16c0*/  STG.E.64 desc[UR6][R14.64], R10 ;  /* 0x0000000a0e007986 */ /* 0x020fe8000c101b06 */
[----:B------:R-:W-:Y:S04]  /*16d0*/  STG.E.64 desc[UR6][R14.64+0x8], R8 ;  /* 0x000008080e007986 */ /* 0x000fe8000c101b06 */
[----:B------:R-:W-:Y:S04]  /*16e0*/  STG.E.64 desc[UR6][R14.64+0x10], R6 ;  /* 0x000010060e007986 */ /* 0x000fe8000c101b06 */
[----:B------:R-:W-:Y:S04]  /*16f0*/  STG.E.64 desc[UR6][R14.64+0x18], R4 ;  /* 0x000018040e007986 */ /* 0x000fe8000c101b06 */
[----:B------:R-:W-:Y:S04]  /*1700*/  STG.E.64 desc[UR6][R14.64+0x28], R12 ;  /* 0x0000280c0e007986 */ /* 0x000fe8000c101b06 */
[----:B------:R-:W-:Y:S01]  /*1710*/  STG.E desc[UR6][R14.64+0x20], R17 ;  /* 0x000020110e007986 */ /* 0x000fe2000c101906 */
[----:B------:R-:W-:Y:S05]  /*1720*/  EXIT ;  /* 0x000000000000794d */ /* 0x000fea0003800000 */
        .weak           $__internal_0_$__cuda_sm20_sqrt_rn_f32_slowpath
        .type           $__internal_0_$__cuda_sm20_sqrt_rn_f32_slowpath,@function
        .size           $__internal_0_$__cuda_sm20_sqrt_rn_f32_slowpath,($__internal_1_$__cuda_sm3x_div_rn_noftz_f32_slowpath - $__internal_0_$__cuda_sm20_sqrt_rn_f32_slowpath)
$__internal_0_$__cuda_sm20_sqrt_rn_f32_slowpath:
[----:B------:R-:W-:-:S13]  /*1730*/  LOP3.LUT P0, RZ, R0, 0x7fffffff, RZ, 0xc0, !PT ;  /* 0x7fffffff00ff7812 */ /* 0x000fda000780c0ff */
[----:B------:R-:W-:Y:S01]  /*1740*/  @!P0 IMAD.MOV.U32 R26, RZ, RZ, R0 ;  /* 0x000000ffff1a8224 */ /* 0x000fe200078e0000 */
[----:B------:R-:W-:Y:S06]  /*1750*/  @!P0 BRA `(.L_x_22) ;  /* 0x0000000000408947 */ /* 0x000fec0003800000 */
[----:B------:R-:W-:-:S13]  /*1760*/  FSETP.GEU.FTZ.AND P0, PT, R0, RZ, PT ;  /* 0x000000ff0000720b */ /* 0x000fda0003f1e000 */
[----:B------:R-:W-:Y:S01]  /*1770*/  @!P0 MOV R26, 0x7fffffff ;  /* 0x7fffffff001a8802 */ /* 0x000fe20000000f00 */
[----:B------:R-:W-:Y:S06]  /*1780*/  @!P0 BRA `(.L_x_22) ;  /* 0x0000000000348947 */ /* 0x000fec0003800000 */
[----:B------:R-:W-:-:S13]  /*1790*/  FSETP.GTU.FTZ.AND P0, PT, |R0|, +INF , PT ;  /* 0x7f8000000000780b */ /* 0x000fda0003f1c200 */
[----:B------:R-:W-:Y:S01]  /*17a0*/  @P0 FADD.FTZ R26, R0, 1 ;  /* 0x3f800000001a0421 */ /* 0x000fe20000010000 */
[----:B------:R-:W-:Y:S06]  /*17b0*/  @P0 BRA `(.L_x_22) ;  /* 0x0000000000280947 */ /* 0x000fec0003800000 */
[----:B------:R-:W-:-:S13]  /*17c0*/  FSETP.NEU.FTZ.AND P0, PT, |R0|, +INF , PT ;  /* 0x7f8000000000780b */ /* 0x000fda0003f1d200 */
[----:B------:R-:W-:-:S04]  /*17d0*/  @P0 FFMA R24, R0, 1.84467440737095516160e+19, RZ ;  /* 0x5f80000000180823 */ /* 0x000fc800000000ff */
[----:B------:R-:W0:Y:S02]  /*17e0*/  @P0 MUFU.RSQ R27, R24 ;  /* 0x00000018001b0308 */ /* 0x000e240000001400 */
[----:B0-----:R-:W-:Y:S01]  /*17f0*/  @P0 FMUL.FTZ R3, R24, R27 ;  /* 0x0000001b18030220 */ /* 0x001fe20000410000 */
[----:B------:R-:W-:-:S03]  /*1800*/  @P0 FMUL.FTZ R22, R27, 0.5 ;  /* 0x3f0000001b160820 */ /* 0x000fc60000410000 */
[----:B------:R-:W-:-:S04]  /*1810*/  @P0 FADD.FTZ R26, -R3, -RZ ;  /* 0x800000ff031a0221 */ /* 0x000fc80000010100 */
[----:B------:R-:W-:Y:S01]  /*1820*/  @P0 FFMA R28, R3, R26, R24 ;  /* 0x0000001a031c0223 */ /* 0x000fe20000000018 */
[----:B------:R-:W-:-:S03]  /*1830*/  @!P0 MOV R26, R0 ;  /* 0x00000000001a8202 */ /* 0x000fc60000000f00 */
[----:B------:R-:W-:-:S04]  /*1840*/  @P0 FFMA R22, R28, R22, R3 ;  /* 0x000000161c160223 */ /* 0x000fc80000000003 */
[----:B------:R-:W-:-:S07]  /*1850*/  @P0 FMUL.FTZ R26, R22, 2.3283064365386962891e-10 ;  /* 0x2f800000161a0820 */ /* 0x000fce0000410000 */
.L_x_22:
[----:B------:R-:W-:-:S04]  /*1860*/  IMAD.MOV.U32 R3, RZ, RZ, 0x0 ;  /* 0x00000000ff037424 */ /* 0x000fc800078e00ff */
[----:B------:R-:W-:Y:S05]  /*1870*/  RET.REL.NODEC R2 `(_Z18blackScholesKernelP17curandStateXORWOWPffffffii) ;  /* 0xffffffe402e07950 */ /* 0x000fea0003c3ffff */
        .weak           $__internal_1_$__cuda_sm3x_div_rn_noftz_f32_slowpath
        .type           $__internal_1_$__cuda_sm3x_div_rn_noftz_f32_slowpath,@function
        .size           $__internal_1_$__cuda_sm3x_div_rn_noftz_f32_slowpath,(.L_x_68 - $__internal_1_$__cuda_sm3x_div_rn_noftz_f32_slowpath)
$__internal_1_$__cuda_sm3x_div_rn_noftz_f32_slowpath:
[----:B------:R-:W0:Y:S01]  /*1880*/  LDC R3, c[0x0][0x3a0] ;  /* 0x0000e800ff037b82 */ /* 0x000e220000000800 */
[----:B------:R-:W-:-:S04]  /*1890*/  SHF.R.U32.HI R19, RZ, 0x17, R20 ;  /* 0x00000017ff137819 */ /* 0x000fc80000011614 */
[----:B------:R-:W-:-:S03]  /*18a0*/  LOP3.LUT R19, R19, 0xff, RZ, 0xc0, !PT ;  /* 0x000000ff13137812 */ /* 0x000fc600078ec0ff */
[----:B------:R-:W1:Y:S01]  /*18b0*/  LDC R22, c[0x0][0x3a0] ;  /* 0x0000e800ff167b82 */ /* 0x000e620000000800 */
[----:B------:R-:W-:-:S04]  /*18c0*/  IADD3 R25, PT, PT, R19, -0x1, RZ ;  /* 0xffffffff13197810 */ /* 0x000fc80007ffe0ff */
[----:B------:R-:W-:Y:S02]  /*18d0*/  ISETP.GT.U32.AND P0, PT, R25, 0xfd, PT ;  /* 0x000000fd1900780c */ /* 0x000fe40003f04070 */
[----:B0-----:R-:W-:-:S04]  /*18e0*/  SHF.R.U32.HI R23, RZ, 0x17, R3 ;  /* 0x00000017ff177819 */ /* 0x001fc80000011603 */
[----:B------:R-:W-:-:S04]  /*18f0*/  LOP3.LUT R23, R23, 0xff, RZ, 0xc0, !PT ;  /* 0x000000ff17177812 */ /* 0x000fc800078ec0ff */
[----:B------:R-:W-:-:S04]  /*1900*/  IADD3 R24, PT, PT, R23, -0x1, RZ ;  /* 0xffffffff17187810 */ /* 0x000fc80007ffe0ff */
[----:B------:R-:W-:-:S13]  /*1910*/  ISETP.GT.U32.OR P0, PT, R24, 0xfd, P0 ;  /* 0x000000fd1800780c */ /* 0x000fda0000704470 */
[----:B------:R-:W-:Y:S01]  /*1920*/  @!P0 IMAD.MOV.U32 R21, RZ, RZ, RZ ;  /* 0x000000ffff158224 */ /* 0x000fe200078e00ff */
[----:B-1----:R-:W-:Y:S06]  /*1930*/  @!P0 BRA `(.L_x_23) ;  /* 0x0000000000608947 */ /* 0x002fec0003800000 */
[----:B------:R-:W-:Y:S02]  /*1940*/  FSETP.GTU.FTZ.AND P0, PT, |R3|, +INF , PT ;  /* 0x7f8000000300780b */ /* 0x000fe40003f1c200 */
[----:B------:R-:W-:Y:S02]  /*1950*/  FSETP.GTU.FTZ.AND P1, PT, |R20|, +INF , PT ;  /* 0x7f8000001400780b */ /* 0x000fe40003f3c200 */
[----:B------:R-:W-:Y:S02]  /*1960*/  MOV R0, R20 ;  /* 0x0000001400007202 */ /* 0x000fe40000000f00 */
[----:B------:R-:W-:-:S13]  /*1970*/  PLOP3.LUT P0, PT, P0, P1, PT, 0xf8, 0x8f ;  /* 0x00000000008f781c */ /* 0x000fda0000703f70 */
[----:B------:R-:W-:Y:S05]  /*1980*/  @P0 BRA `(.L_x_24) ;  /* 0x0000000400440947 */ /* 0x000fea0003800000 */
[----:B------:R-:W-:-:S13]  /*1990*/  LOP3.LUT P0, RZ, R20, 0x7fffffff, R22, 0xc8, !PT ;  /* 0x7fffffff14ff7812 */ /* 0x000fda000780c816 */
[----:B------:R-:W-:Y:S05]  /*19a0*/  @!P0 BRA `(.L_x_25) ;  /* 0x0000000400348947 */ /* 0x000fea0003800000 */
[C---:B------:R-:W-:Y:S02]  /*19b0*/  FSETP.NEU.FTZ.AND P2, PT, |R3|.reuse, +INF , PT ;  /* 0x7f8000000300780b */ /* 0x040fe40003f5d200 */
[----:B------:R-:W-:Y:S02]  /*19c0*/  FSETP.NEU.FTZ.AND P1, PT, |R0|, +INF , PT ;  /* 0x7f8000000000780b */ /* 0x000fe40003f3d200 */
[----:B------:R-:W-:-:S11]  /*19d0*/  FSETP.NEU.FTZ.AND P0, PT, |R3|, +INF , PT ;  /* 0x7f8000000300780b */ /* 0x000fd60003f1d200 */
[----:B------:R-:W-:Y:S05]  /*19e0*/  @!P1 BRA !P2, `(.L_x_25) ;  /* 0x0000000400249947 */ /* 0x000fea0005000000 */
[----:B------:R-:W-:-:S04]  /*19f0*/  LOP3.LUT P2, RZ, R22, 0x7fffffff, RZ, 0xc0, !PT ;  /* 0x7fffffff16ff7812 */ /* 0x000fc8000784c0ff */
[----:B------:R-:W-:-:S13]  /*1a00*/  PLOP3.LUT P1, PT, P1, P2, PT, 0x2f, 0xf2 ;  /* 0x0000000000f2781c */ /* 0x000fda0000f24577 */
[----:B------:R-:W-:Y:S05]  /*1a10*/  @P1 BRA `(.L_x_26) ;  /* 0x0000000400101947 */ /* 0x000fea0003800000 */
[----:B------:R-:W-:-:S04]  /*1a20*/  LOP3.LUT P1, RZ, R20, 0x7fffffff, RZ, 0xc0, !PT ;  /* 0x7fffffff14ff7812 */ /* 0x000fc8000782c0ff */
[----:B------:R-:W-:-:S13]  /*1a30*/  PLOP3.LUT P0, PT, P0, P1, PT, 0x2f, 0xf2 ;  /* 0x0000000000f2781c */ /* 0x000fda0000702577 */
[----:B------:R-:W-:Y:S05]  /*1a40*/  @P0 BRA `(.L_x_27) ;  /* 0x0000000000f80947 */ /* 0x000fea0003800000 */
[----:B------:R-:W-:Y:S02]  /*1a50*/  ISETP.GE.AND P0, PT, R24, RZ, PT ;  /* 0x000000ff1800720c */ /* 0x000fe40003f06270 */
[----:B------:R-:W-:-:S11]  /*1a60*/  ISETP.GE.AND P1, PT, R25, RZ, PT ;  /* 0x000000ff1900720c */ /* 0x000fd60003f26270 */
[----:B------:R-:W-:Y:S01]  /*1a70*/  @P0 MOV R21, RZ ;  /* 0x000000ff00150202 */ /* 0x000fe20000000f00 */
[----:B------:R-:W-:Y:S02]  /*1a80*/  @!P0 IMAD.MOV.U32 R21, RZ, RZ, -0x40 ;  /* 0xffffffc0ff158424 */ /* 0x000fe400078e00ff */
[----:B------:R-:W-:Y:S01]  /*1a90*/  @!P0 FFMA R22, R3, 1.84467440737095516160e+19, RZ ;  /* 0x5f80000003168823 */ /* 0x000fe200000000ff */
[----:B------:R-:W-:Y:S02]  /*1aa0*/  @!P1 FFMA R20, R0, 1.84467440737095516160e+19, RZ ;  /* 0x5f80000000149823 */ /* 0x000fe400000000ff */
[----:B------:R-:W-:-:S07]  /*1ab0*/  @!P1 IADD3 R21, PT, PT, R21, 0x40, RZ ;  /* 0x0000004015159810 */ /* 0x000fce0007ffe0ff */
.L_x_23:
[----:B------:R-:W-:-:S04]  /*1ac0*/  LEA R3, R19, 0xc0800000, 0x17 ;  /* 0xc080000013037811 */ /* 0x000fc800078eb8ff */
[----:B------:R-:W-:Y:S01]  /*1ad0*/  IADD3 R24, PT, PT, -R3, R20, RZ ;  /* 0x0000001403187210 */ /* 0x000fe20007ffe1ff */
[----:B------:R-:W-:-:S03]  /*1ae0*/  VIADD R3, R23, 0xffffff81 ;  /* 0xffffff8117037836 */ /* 0x000fc60000000000 */
[----:B------:R-:W0:Y:S01]  /*1af0*/  MUFU.RCP R20, R24 ;  /* 0x0000001800147308 */ /* 0x000e220000001000 */
[----:B------:R-:W-:Y:S01]  /*1b00*/  FADD.FTZ R25, -R24, -RZ ;  /* 0x800000ff18197221 */ /* 0x000fe20000010100 */
[----:B------:R-:W-:-:S03]  /*1b10*/  IMAD R0, R3, -0x800000, R22 ;  /* 0xff80000003007824 */ /* 0x000fc600078e0216 */
[----:B0-----:R-:W-:-:S04]  /*1b20*/  FFMA R23, R20, R25, 1 ;  /* 0x3f80000014177423 */ /* 0x001fc80000000019 */
[----:B------:R-:W-:-:S04]  /*1b30*/  FFMA R23, R20, R23, R20 ;  /* 0x0000001714177223 */ /* 0x000fc80000000014 */
[----:B------:R-:W-:-:S04]  /*1b40*/  FFMA R20, R0, R23, RZ ;  /* 0x0000001700147223 */ /* 0x000fc800000000ff */
[----:B------:R-:W-:-:S04]  /*1b50*/  FFMA R22, R25, R20, R0 ;  /* 0x0000001419167223 */ /* 0x000fc80000000000 */
[----:B------:R-:W-:Y:S01]  /*1b60*/  FFMA R20, R23, R22, R20 ;  /* 0x0000001617147223 */ /* 0x000fe20000000014 */
[----:B------:R-:W-:-:S03]  /*1b70*/  IADD3 R22, PT, PT, R3, 0x7f, -R19 ;  /* 0x0000007f03167810 */ /* 0x000fc60007ffe813 */
[----:B------:R-:W-:Y:S01]  /*1b80*/  FFMA R25, R25, R20, R0 ;  /* 0x0000001419197223 */ /* 0x000fe20000000000 */
[----:B------:R-:W-:-:S03]  /*1b90*/  IADD3 R22, PT, PT, R22, R21, RZ ;  /* 0x0000001516167210 */ /* 0x000fc60007ffe0ff */
[----:B------:R-:W-:-:S05]  /*1ba0*/  FFMA R0, R23, R25, R20 ;  /* 0x0000001917007223 */ /* 0x000fca0000000014 */
[----:B------:R-:W-:-:S04]  /*1bb0*/  SHF.R.U32.HI R3, RZ, 0x17, R0 ;  /* 0x00000017ff037819 */ /* 0x000fc80000011600 */
[----:B------:R-:W-:-:S04]  /*1bc0*/  LOP3.LUT R3, R3, 0xff, RZ, 0xc0, !PT ;  /* 0x000000ff03037812 */ /* 0x000fc800078ec0ff */
[----:B------:R-:W-:-:S05]  /*1bd0*/  IADD3 R21, PT, PT, R3, R22, RZ ;  /* 0x0000001603157210 */ /* 0x000fca0007ffe0ff */
[----:B------:R-:W-:-:S05]  /*1be0*/  VIADD R3, R21, 0xffffffff ;  /* 0xffffffff15037836 */ /* 0x000fca0000000000 */
[----:B------:R-:W-:-:S13]  /*1bf0*/  ISETP.GE.U32.AND P0, PT, R3, 0xfe, PT ;  /* 0x000000fe0300780c */ /* 0x000fda0003f06070 */
[----:B------:R-:W-:Y:S05]  /*1c00*/  @!P0 BRA `(.L_x_28) ;  /* 0x0000000000808947 */ /* 0x000fea0003800000 */
[----:B------:R-:W-:-:S13]  /*1c10*/  ISETP.GT.AND P0, PT, R21, 0xfe, PT ;  /* 0x000000fe1500780c */ /* 0x000fda0003f04270 */
[----:B------:R-:W-:Y:S05]  /*1c20*/  @P0 BRA `(.L_x_29) ;  /* 0x00000000006c0947 */ /* 0x000fea0003800000 */
[----:B------:R-:W-:-:S13]  /*1c30*/  ISETP.GE.AND P0, PT, R21, 0x1, PT ;  /* 0x000000011500780c */ /* 0x000fda0003f06270 */
[----:B------:R-:W-:Y:S05]  /*1c40*/  @P0 BRA `(.L_x_30) ;  /* 0x0000000000980947 */ /* 0x000fea0003800000 */
[----:B------:R-:W-:Y:S02]  /*1c50*/  ISETP.GE.AND P0, PT, R21, -0x18, PT ;  /* 0xffffffe81500780c */ /* 0x000fe40003f06270 */
[----:B------:R-:W-:-:S11]  /*1c60*/  LOP3.LUT R0, R0, 0x80000000, RZ, 0xc0, !PT ;  /* 0x8000000000007812 */ /* 0x000fd600078ec0ff */
[----:B------:R-:W-:Y:S05]  /*1c70*/  @!P0 BRA `(.L_x_30) ;  /* 0x00000000008c8947 */ /* 0x000fea0003800000 */
[-CC-:B------:R-:W-:Y:S01]  /*1c80*/  FFMA.RZ R3, R23, R25.reuse, R20.reuse ;  /* 0x0000001917037223 */ /* 0x180fe2000000c014 */
[C---:B------:R-:W-:Y:S02]  /*1c90*/  IADD3 R22, PT, PT, R21.reuse, 0x20, RZ ;  /* 0x0000002015167810 */ /* 0x040fe40007ffe0ff */
[----:B------:R-:W-:Y:S02]  /*1ca0*/  ISETP.NE.AND P2, PT, R21, RZ, PT ;  /* 0x000000ff1500720c */ /* 0x000fe40003f45270 */
[----:B------:R-:W-:Y:S01]  /*1cb0*/  LOP3.LUT R19, R3, 0x7fffff, RZ, 0xc0, !PT ;  /* 0x007fffff03137812 */ /* 0x000fe200078ec0ff */
[CCC-:B------:R-:W-:Y:S01]  /*1cc0*/  FFMA.RP R3, R23.reuse, R25.reuse, R20.reuse ;  /* 0x0000001917037223 */ /* 0x1c0fe20000008014 */
[----:B------:R-:W-:Y:S01]  /*1cd0*/  FFMA.RM R20, R23, R25, R20 ;  /* 0x0000001917147223 */ /* 0x000fe20000004014 */
[----:B------:R-:W-:Y:S02]  /*1ce0*/  ISETP.NE.AND P1, PT, R21, RZ, PT ;  /* 0x000000ff1500720c */ /* 0x000fe40003f25270 */
[----:B------:R-:W-:-:S02]  /*1cf0*/  LOP3.LUT R19, R19, 0x800000, RZ, 0xfc, !PT ;  /* 0x0080000013137812 */ /* 0x000fc400078efcff */
[----:B------:R-:W-:Y:S02]  /*1d00*/  IADD3 R21, PT, PT, -R21, RZ, RZ ;  /* 0x000000ff15157210 */ /* 0x000fe40007ffe1ff */
[----:B------:R-:W-:Y:S02]  /*1d10*/  SHF.L.U32 R22, R19, R22, RZ ;  /* 0x0000001613167219 */ /* 0x000fe400000006ff */
[----:B------:R-:W-:Y:S02]  /*1d20*/  FSETP.NEU.FTZ.AND P0, PT, R3, R20, PT ;  /* 0x000000140300720b */ /* 0x000fe40003f1d000 */
[----:B------:R-:W-:Y:S02]  /*1d30*/  SEL R20, R21, RZ, P2 ;  /* 0x000000ff15147207 */ /* 0x000fe40001000000 */
[----:B------:R-:W-:Y:S02]  /*1d40*/  ISETP.NE.AND P1, PT, R22, RZ, P1 ;  /* 0x000000ff1600720c */ /* 0x000fe40000f25270 */
[----:B------:R-:W-:-:S02]  /*1d50*/  SHF.R.U32.HI R20, RZ, R20, R19 ;  /* 0x00000014ff147219 */ /* 0x000fc40000011613 */
[----:B------:R-:W-:Y:S02]  /*1d60*/  PLOP3.LUT P0, PT, P0, P1, PT, 0xf8, 0x8f ;  /* 0x00000000008f781c */ /* 0x000fe40000703f70 */
[----:B------:R-:W-:Y:S02]  /*1d70*/  SHF.R.U32.HI R22, RZ, 0x1, R20 ;  /* 0x00000001ff167819 */ /* 0x000fe40000011614 */
[----:B------:R-:W-:-:S04]  /*1d80*/  SEL R3, RZ, 0x1, !P0 ;  /* 0x00000001ff037807 */ /* 0x000fc80004000000 */
[----:B------:R-:W-:-:S04]  /*1d90*/  LOP3.LUT R3, R3, 0x1, R22, 0xf8, !PT ;  /* 0x0000000103037812 */ /* 0x000fc800078ef816 */
[----:B------:R-:W-:-:S05]  /*1da0*/  LOP3.LUT R3, R3, R20, RZ, 0xc0, !PT ;  /* 0x0000001403037212 */ /* 0x000fca00078ec0ff */
[----:B------:R-:W-:-:S05]  /*1db0*/  IMAD.IADD R3, R22, 0x1, R3 ;  /* 0x0000000116037824 */ /* 0x000fca00078e0203 */
[----:B------:R-:W-:Y:S01]  /*1dc0*/  LOP3.LUT R0, R3, R0, RZ, 0xfc, !PT ;  /* 0x0000000003007212 */ /* 0x000fe200078efcff */
[----:B------:R-:W-:Y:S06]  /*1dd0*/  BRA `(.L_x_30) ;  /* 0x0000000000347947 */ /* 0x000fec0003800000 */
.L_x_29:
[----:B------:R-:W-:-:S04]  /*1de0*/  LOP3.LUT R0, R0, 0x80000000, RZ, 0xc0, !PT ;  /* 0x8000000000007812 */ /* 0x000fc800078ec0ff */
[----:B------:R-:W-:Y:S01]  /*1df0*/  LOP3.LUT R0, R0, 0x7f800000, RZ, 0xfc, !PT ;  /* 0x7f80000000007812 */ /* 0x000fe200078efcff */
[----:B------:R-:W-:Y:S06]  /*1e00*/  BRA `(.L_x_30) ;  /* 0x0000000000287947 */ /* 0x000fec0003800000 */
.L_x_28:
[----:B------:R-:W-:Y:S01]  /*1e10*/  LEA R0, R22, R0, 0x17 ;  /* 0x0000000016007211 */ /* 0x000fe200078eb8ff */
[----:B------:R-:W-:Y:S06]  /*1e20*/  BRA `(.L_x_30) ;  /* 0x0000000000207947 */ /* 0x000fec0003800000 */
.L_x_27:
[----:B------:R-:W-:-:S04]  /*1e30*/  LOP3.LUT R0, R20, 0x80000000, R22, 0x48, !PT ;  /* 0x8000000014007812 */ /* 0x000fc800078e4816 */
[----:B------:R-:W-:Y:S01]  /*1e40*/  LOP3.LUT R0, R0, 0x7f800000, RZ, 0xfc, !PT ;  /* 0x7f80000000007812 */ /* 0x000fe200078efcff */
[----:B------:R-:W-:Y:S06]  /*1e50*/  BRA `(.L_x_30) ;  /* 0x0000000000147947 */ /* 0x000fec0003800000 */
.L_x_26:
[----:B------:R-:W-:Y:S01]  /*1e60*/  LOP3.LUT R0, R20, 0x80000000, R22, 0x48, !PT ;  /* 0x8000000014007812 */ /* 0x000fe200078e4816 */
[----:B------:R-:W-:Y:S06]  /*1e70*/  BRA `(.L_x_30) ;  /* 0x00000000000c7947 */ /* 0x000fec0003800000 */
.L_x_25:
[----:B------:R-:W0:Y:S01]  /*1e80*/  MUFU.RSQ R0, -QNAN ;  /* 0xffc0000000007908 */ /* 0x000e220000001400 */
[----:B------:R-:W-:Y:S05]  /*1e90*/  BRA `(.L_x_30) ;  /* 0x0000000000047947 */ /* 0x000fea0003800000 */
.L_x_24:
[----:B------:R-:W-:-:S07]  /*1ea0*/  FADD.FTZ R0, R0, R3 ;  /* 0x0000000300007221 */ /* 0x000fce0000010000 */
.L_x_30:
[----:B------:R-:W-:-:S04]  /*1eb0*/  HFMA2 R3, -RZ, RZ, 0, 0 ;  /* 0x00000000ff037431 */ /* 0x000fc800000001ff */
[----:B0-----:R-:W-:Y:S05]  /*1ec0*/  RET.REL.NODEC R2 `(_Z18blackScholesKernelP17curandStateXORWOWPffffffii) ;  /* 0xffffffe0024c7950 */ /* 0x001fea0003c3ffff */
.L_x_31:
[----:B------:R-:W-:-:S00]  /*1ed0*/  BRA `(.L_x_31) ;  /* 0xfffffffc00fc7947 */ /* 0x000fc0000383ffff */
[----:B------:R-:W-:-:S00]  /*1ee0*/  NOP ;  /* 0x0000000000007918 */ /* 0x000fc00000000000 */
        /* <DEDUP_REMOVED lines=9> */
.L_x_68:


//--------------------- .text._Z12piMonteCarloP17curandStateXORWOWPii --------------------------
	.section	.text._Z12piMonteCarloP17curandStateXORWOWPii,"ax",@progbits
	.align	128
        .global         _Z12piMonteCarloP17curandStateXORWOWPii
        .type           _Z12piMonteCarloP17curandStateXORWOWPii,@function
        .size           _Z12piMonteCarloP17curandStateXORWOWPii,(.L_x_71 - _Z12piMonteCarloP17curandStateXORWOWPii)
        .other          _Z12piMonteCarloP17curandStateXORWOWPii,@"STO_CUDA_ENTRY STV_DEFAULT"
_Z12piMonteCarloP17curandStateXORWOWPii:
.text._Z12piMonteCarloP17curandStateXORWOWPii:
[----:B------:R-:W0:Y:S01]  /*0000*/  LDC R1, c[0x0][0x37c] ;  /* 0x0000df00ff017b82 */ /* 0x000e220000000800 */
[----:B------:R-:W1:Y:S07]  /*0010*/  S2R R6, SR_TID.X ;  /* 0x0000000000067919 */ /* 0x000e6e0000002100 */
[----:B------:R-:W1:Y:S01]  /*0020*/  S2UR UR4, SR_CTAID.X ;  /* 0x00000000000479c3 */ /* 0x000e620000002500 */
[----:B0-----:R-:W-:Y:S01]  /*0030*/  VIADD R1, R1, 0xffffffd0 ;  /* 0xffffffd001017836 */ /* 0x001fe20000000000 */
[----:B------:R-:W0:Y:S01]  /*0040*/  LDCU.64 UR6, c[0x0][0x358] ;  /* 0x00006b00ff0677ac */ /* 0x000e220008000a00 */
[----:B------:R-:W-:Y:S01]  /*0050*/  IMAD.MOV.U32 R8, RZ, RZ, 0x3198c20f ;  /* 0x3198c20fff087424 */ /* 0x000fe200078e00ff */
[----:B------:R-:W-:Y:S01]  /*0060*/  BSSY.RECONVERGENT B0, `(.L_x_32) ;  /* 0x0000269000007945 */ /* 0x000fe20003800200 */
[----:B------:R-:W-:-:S02]  /*0070*/  IMAD.MOV.U32 R9, RZ, RZ, 0x5efdb30c ;  /* 0x5efdb30cff097424 */ /* 0x000fc400078e00ff */
[----:B------:R-:W-:Y:S01]  /*0080*/  IMAD.MOV.U32 R10, RZ, RZ, 0x423bb012 ;  /* 0x423bb012ff0a7424 */ /* 0x000fe200078e00ff */
[----:B------:R-:W1:Y:S01]  /*0090*/  LDC R3, c[0x0][0x360] ;  /* 0x0000d800ff037b82 */ /* 0x000e620000000800 */
[----:B------:R-:W-:Y:S01]  /*00a0*/  IMAD.MOV.U32 R11, RZ, RZ, -0x75bd8fc ;  /* 0xf8a42704ff0b7424 */ /* 0x000fe200078e00ff */
[----:B------:R2:W-:Y:S01]  /*00b0*/  STL.64 [R1], R8 ;  /* 0x0000000801007387 */ /* 0x0005e20000100a00 */
[----:B------:R-:W-:Y:S02]  /*00c0*/  IMAD.MOV.U32 R12, RZ, RZ, -0x23270784 ;  /* 0xdcd8f87cff0c7424 */ /* 0x000fe400078e00ff */
[----:B------:R-:W-:Y:S01]  /*00d0*/  IMAD.MOV.U32 R13, RZ, RZ, 0x57fa2510 ;  /* 0x57fa2510ff0d7424 */ /* 0x000fe200078e00ff */
[----:B------:R2:W-:Y:S01]  /*00e0*/  STL.64 [R1+0x8], R10 ;  /* 0x0000080a01007387 */ /* 0x0005e20000100a00 */
[----:B------:R-:W-:Y:S02]  /*00f0*/  IMAD.MOV.U32 R0, RZ, RZ, 0x5efdb30c ;  /* 0x5efdb30cff007424 */ /* 0x000fe400078e00ff */
[----:B------:R-:W-:Y:S01]  /*0100*/  IMAD.MOV.U32 R5, RZ, RZ, -0x75bd8fc ;  /* 0xf8a42704ff057424 */ /* 0x000fe200078e00ff */
[----:B------:R2:W-:Y:S01]  /*0110*/  STL.64 [R1+0x10], R12 ;  /* 0x0000100c01007387 */ /* 0x0005e20000100a00 */
[----:B------:R-:W-:-:S02]  /*0120*/  IMAD.MOV.U32 R4, RZ, RZ, 0x423bb012 ;  /* 0x423bb012ff047424 */ /* 0x000fc400078e00ff */
[----:B------:R-:W-:Y:S02]  /*0130*/  IMAD.MOV.U32 R2, RZ, RZ, -0x23270784 ;  /* 0xdcd8f87cff027424 */ /* 0x000fe400078e00ff */
[----:B-1----:R-:W-:Y:S02]  /*0140*/  IMAD R6, R3, UR4, R6 ;  /* 0x0000000403067c24 */ /* 0x002fe4000f8e0206 */
[----:B------:R-:W-:-:S03]  /*0150*/  IMAD.MOV.U32 R3, RZ, RZ, 0x57fa2510 ;  /* 0x57fa2510ff037424 */ /* 0x000fc600078e00ff */
[----:B------:R-:W-:-:S13]  /*0160*/  ISETP.NE.AND P0, PT, R6, RZ, PT ;  /* 0x000000ff0600720c */ /* 0x000fda0003f05270 */
[----:B0-2---:R-:W-:Y:S05]  /*0170*/  @!P0 BRA `(.L_x_33) ;  /* 0x00000024005c8947 */ /* 0x005fea0003800000 */
[--C-:B------:R-:W-:Y:S01]  /*0180*/  SHF.R.S32.HI R10, RZ, 0x1f, R6.reuse ;  /* 0x0000001fff0a7819 */ /* 0x100fe20000011406 */
[----:B------:R-:W-:Y:S02]  /*0190*/  IMAD.MOV.U32 R13, RZ, RZ, R6 ;  /* 0x000000ffff0d7224 */ /* 0x000fe400078e0006 */
[----:B------:R-:W-:Y:S02]  /*01a0*/  IMAD.MOV.U32 R11, RZ, RZ, RZ ;  /* 0x000000ffff0b7224 */ /* 0x000fe400078e00ff */
[----:B------:R-:W-:Y:S02]  /*01b0*/  IMAD.MOV.U32 R0, RZ, RZ, 0x5efdb30c ;  /* 0x5efdb30cff007424 */ /* 0x000fe400078e00ff */
[----:B------:R-:W-:Y:S02]  /*01c0*/  IMAD.MOV.U32 R4, RZ, RZ, 0x423bb012 ;  /* 0x423bb012ff047424 */ /* 0x000fe400078e00ff */
[----:B------:R-:W-:Y:S02]  /*01d0*/  IMAD.MOV.U32 R5, RZ, RZ, -0x75bd8fc ;  /* 0xf8a42704ff057424 */ /* 0x000fe400078e00ff */
[----:B------:R-:W-:-:S02]  /*01e0*/  IMAD.MOV.U32 R2, RZ, RZ, -0x23270784 ;  /* 0xdcd8f87cff027424 */ /* 0x000fc400078e00ff */
[----:B------:R-:W-:-:S07]  /*01f0*/  IMAD.MOV.U32 R3, RZ, RZ, 0x57fa2510 ;  /* 0x57fa2510ff037424 */ /* 0x000fce00078e00ff */
.L_x_42:
[----:B------:R-:W-:Y:S01]  /*0200*/  LOP3.LUT R6, R13, 0x3, RZ, 0xc0, !PT ;  /* 0x000000030d067812 */ /* 0x000fe200078ec0ff */
[----:B------:R-:W-:Y:S03]  /*0210*/  BSSY.RECONVERGENT B1, `(.L_x_34) ;  /* 0x0000247000017945 */ /* 0x000fe60003800200 */
[----:B------:R-:W-:-:S04]  /*0220*/  ISETP.NE.U32.AND P0, PT, R6, RZ, PT ;  /* 0x000000ff0600720c */ /* 0x000fc80003f05070 */
[----:B------:R-:W-:-:S13]  /*0230*/  ISETP.NE.AND.EX P0, PT, RZ, RZ, PT, P0 ;  /* 0x000000ffff00720c */ /* 0x000fda0003f05300 */
[----:B0-----:R-:W-:Y:S05]  /*0240*/  @!P0 BRA `(.L_x_35) ;  /* 0x00000024000c8947 */ /* 0x001fea0003800000 */
[----:B------:R-:W0:Y:S01]  /*0250*/  LDC.64 R8, c[0x4][RZ] ;  /* 0x01000000ff087b82 */ /* 0x000e220000000a00 */
[----:B------:R-:W-:Y:S01]  /*0260*/  IMAD.MOV.U32 R0, RZ, RZ, RZ ;  /* 0x000000ffff007224 */ /* 0x000fe200078e00ff */
[----:B------:R-:W-:Y:S01]  /*0270*/  CS2R R2, SRZ ;  /* 0x0000000000027805 */ /* 0x000fe2000001ff00 */
[----:B------:R-:W-:Y:S01]  /*0280*/  IMAD.MOV.U32 R12, RZ, RZ, RZ ;  /* 0x000000ffff0c7224 */ /* 0x000fe200078e00ff */
[----:B------:R-:W-:Y:S01]  /*0290*/  CS2R R4, SRZ ;  /* 0x0000000000047805 */ /* 0x000fe2000001ff00 */
[----:B0-----:R-:W-:-:S07]  /*02a0*/  IMAD.WIDE.U32 R8, R11, 0xc80, R8 ;  /* 0x00000c800b087825 */ /* 0x001fce00078e0008 */
.L_x_37:
[----:B------:R-:W-:-:S06]  /*02b0*/  IMAD R14, R12, 0x4, R1 ;  /* 0x000000040c0e7824 */ /* 0x000fcc00078e0201 */
[----:B------:R-:W5:Y:S01]  /*02c0*/  LDL R14, [R14+0x4] ;  /* 0x000004000e0e7983 */ /* 0x000f620000100800 */
[----:B------:R-:W-:Y:S01]  /*02d0*/  IMAD.SHL.U32 R15, R12, 0x20, RZ ;  /* 0x000000200c0f7824 */ /* 0x000fe200078e00ff */
[----:B------:R-:W-:-:S06]  /*02e0*/  UMOV UR4, URZ ;  /* 0x000000ff00047c82 */ /* 0x000fcc0008000000 */
.L_x_36:
[----:B-----5:R-:W-:Y:S01]  /*02f0*/  SHF.R.U32.HI R20, RZ, UR4, R14 ;  /* 0x00000004ff147c19 */ /* 0x020fe2000801160e */
[----:B------:R-:W-:-:S03]  /*0300*/  VIADD R6, R15, UR4 ;  /* 0x000000040f067c36 */ /* 0x000fc60008000000 */
[----:B------:R-:W-:-:S04]  /*0310*/  LOP3.LUT R7, R20, 0x1, RZ, 0xc0, !PT ;  /* 0x0000000114077812 */ /* 0x000fc800078ec0ff */
[----:B------:R-:W-:Y:S01]  /*0320*/  ISETP.NE.U32.AND P0, PT, R7, 0x1, PT ;  /* 0x000000010700780c */ /* 0x000fe20003f05070 */
[----:B------:R-:W-:-:S03]  /*0330*/  IMAD R7, R6, 0x5, RZ ;  /* 0x0000000506077824 */ /* 0x000fc600078e02ff */
[----:B------:R-:W-:Y:S01]  /*0340*/  R2P PR, R20, 0x7e ;  /* 0x0000007e14007804 */ /* 0x000fe20000000000 */
[----:B------:R-:W-:-:S08]  /*0350*/  IMAD.WIDE.U32 R6, R7, 0x4, R8 ;  /* 0x0000000407067825 */ /* 0x000fd000078e0008 */
[----:B------:R-:W2:Y:S04]  /*0360*/  @!P0 LDG.E R17, desc[UR6][R6.64] ;  /* 0x0000000606118981 */ /* 0x000ea8000c1e1900 */
[----:B------:R-:W3:Y:S04]  /*0370*/  @P1 LDG.E R19, desc[UR6][R6.64+0x14] ;  /* 0x0000140606131981 */ /* 0x000ee8000c1e1900 */
[----:B------:R-:W4:Y:S04]  /*0380*/  @P2 LDG.E R21, desc[UR6][R6.64+0x28] ;  /* 0x0000280606152981 */ /* 0x000f28000c1e1900 */
[----:B------:R-:W4:Y:S04]  /*0390*/  @P3 LDG.E R23, desc[UR6][R6.64+0x3c] ;  /* 0x00003c0606173981 */ /* 0x000f28000c1e1900 */
[----:B------:R-:W4:Y:S04]  /*03a0*/  @!P0 LDG.E R16, desc[UR6][R6.64+0x8] ;  /* 0x0000080606108981 */ /* 0x000f28000c1e1900 */
[----:B------:R-:W4:Y:S04]  /*03b0*/  @P4 LDG.E R25, desc[UR6][R6.64+0x50] ;  /* 0x0000500606194981 */ /* 0x000f28000c1e1900 */
[----:B------:R-:W4:Y:S04]  /*03c0*/  @!P0 LDG.E R18, desc[UR6][R6.64+0x10] ;  /* 0x0000100606128981 */ /* 0x000f28000c1e1900 */
[----:B------:R-:W4:Y:S04]  /*03d0*/  @P1 LDG.E R22, desc[UR6][R6.64+0x1c] ;  /* 0x00001c0606161981 */ /* 0x000f28000c1e1900 */
[----:B------:R-:W4:Y:S04]  /*03e0*/  @P1 LDG.E R24, desc[UR6][R6.64+0x24] ;  /* 0x0000240606181981 */ /* 0x000f28000c1e1900 */
[----:B------:R-:W4:Y:S01]  /*03f0*/  @P6 LDG.E R27, desc[UR6][R6.64+0x78] ;  /* 0x00007806061b6981 */ /* 0x000f22000c1e1900 */
[----:B--2---:R-:W-:-:S03]  /*0400*/  @!P0 LOP3.LUT R0, R0, R17, RZ, 0x3c, !PT ;  /* 0x0000001100008212 */ /* 0x004fc600078e3cff */
[----:B------:R-:W2:Y:S01]  /*0410*/  @!P0 LDG.E R17, desc[UR6][R6.64+0x4] ;  /* 0x0000040606118981 */ /* 0x000ea2000c1e1900 */
[----:B---3--:R-:W-:-:S03]  /*0420*/  @P1 LOP3.LUT R0, R0, R19, RZ, 0x3c, !PT ;  /* 0x0000001300001212 */ /* 0x008fc600078e3cff */
[----:B------:R-:W3:Y:S01]  /*0430*/  @!P0 LDG.E R19, desc[UR6][R6.64+0xc] ;  /* 0x00000c0606138981 */ /* 0x000ee2000c1e1900 */
[----:B----4-:R-:W-:-:S03]  /*0440*/  @P2 LOP3.LUT R0, R0, R21, RZ, 0x3c, !PT ;  /* 0x0000001500002212 */ /* 0x010fc600078e3cff */
[----:B------:R-:W4:Y:S01]  /*0450*/  @P1 LDG.E R21, desc[UR6][R6.64+0x18] ;  /* 0x0000180606151981 */ /* 0x000f22000c1e1900 */
[----:B------:R-:W-:-:S03]  /*0460*/  @P3 LOP3.LUT R0, R0, R23, RZ, 0x3c, !PT ;  /* 0x0000001700003212 */ /* 0x000fc600078e3cff */
[----:B------:R-:W4:Y:S01]  /*0470*/  @P5 LDG.E R23, desc[UR6][R6.64+0x64] ;  /* 0x0000640606175981 */ /* 0x000f22000c1e1900 */
[----:B------:R-:W-:-:S03]  /*0480*/  @!P0 LOP3.LUT R5, R5, R16, RZ, 0x3c, !PT ;  /* 0x0000001005058212 */ /* 0x000fc600078e3cff */
[----:B------:R-:W4:Y:S01]  /*0490*/  @P2 LDG.E R16, desc[UR6][R6.64+0x30] ;  /* 0x0000300606102981 */ /* 0x000f22000c1e1900 */
[----:B------:R-:W-:-:S03]  /*04a0*/  @P4 LOP3.LUT R0, R0, R25, RZ, 0x3c, !PT ;  /* 0x0000001900004212 */ /* 0x000fc600078e3cff */
[----:B------:R-:W4:Y:S01]  /*04b0*/  @P3 LDG.E R25, desc[UR6][R6.64+0x48] ;  /* 0x0000480606193981 */ /* 0x000f22000c1e1900 */
[----:B------:R-:W-:-:S03]  /*04c0*/  @!P0 LOP3.LUT R3, R3, R18, RZ, 0x3c, !PT ;  /* 0x0000001203038212 */ /* 0x000fc600078e3cff */
[----:B------:R-:W4:Y:S01]  /*04d0*/  @P2 LDG.E R18, desc[UR6][R6.64+0x38] ;  /* 0x0000380606122981 */ /* 0x000f22000c1e1900 */
[----:B------:R-:W-:-:S03]  /*04e0*/  @P1 LOP3.LUT R5, R5, R22, RZ, 0x3c, !PT ;  /* 0x0000001605051212 */ /* 0x000fc600078e3cff */
[----:B------:R-:W4:Y:S01]  /*04f0*/  @P3 LDG.E R22, desc[UR6][R6.64+0x44] ;  /* 0x0000440606163981 */ /* 0x000f22000c1e1900 */
[----:B--2---:R-:W-:-:S03]  /*0500*/  @!P0 LOP3.LUT R4, R4, R17, RZ, 0x3c, !PT ;  /* 0x0000001104048212 */ /* 0x004fc600078e3cff */
[----:B------:R-:W2:Y:S01]  /*0510*/  @P1 LDG.E R17, desc[UR6][R6.64+0x20] ;  /* 0x0000200606111981 */ /* 0x000ea2000c1e1900 */
[----:B---3--:R-:W-:-:S03]  /*0520*/  @!P0 LOP3.LUT R2, R2, R19, RZ, 0x3c, !PT ;  /* 0x0000001302028212 */ /* 0x008fc600078e3cff */
[----:B------:R-:W3:Y:S01]  /*0530*/  @P2 LDG.E R19, desc[UR6][R6.64+0x2c] ;  /* 0x00002c0606132981 */ /* 0x000ee2000c1e1900 */
[----:B----4-:R-:W-:-:S03]  /*0540*/  @P1 LOP3.LUT R4, R4, R21, RZ, 0x3c, !PT ;  /* 0x0000001504041212 */ /* 0x010fc600078e3cff */
[----:B------:R-:W4:Y:S01]  /*0550*/  @P2 LDG.E R21, desc[UR6][R6.64+0x34] ;  /* 0x0000340606152981 */ /* 0x000f22000c1e1900 */
[----:B------:R-:W-:-:S03]  /*0560*/  @P5 LOP3.LUT R0, R0, R23, RZ, 0x3c, !PT ;  /* 0x0000001700005212 */ /* 0x000fc600078e3cff */
[----:B------:R-:W4:Y:S01]  /*0570*/  @P3 LDG.E R23, desc[UR6][R6.64+0x40] ;  /* 0x0000400606173981 */ /* 0x000f22000c1e1900 */
[----:B------:R-:W-:Y:S02]  /*0580*/  @P1 LOP3.LUT R3, R3, R24, RZ, 0x3c, !PT ;  /* 0x0000001803031212 */ /* 0x000fe400078e3cff */
[----:B------:R-:W-:Y:S01]  /*0590*/  @P2 LOP3.LUT R5, R5, R16, RZ, 0x3c, !PT ;  /* 0x0000001005052212 */ /* 0x000fe200078e3cff */
[----:B------:R-:W4:Y:S04]  /*05a0*/  @P5 LDG.E R24, desc[UR6][R6.64+0x6c] ;  /* 0x00006c0606185981 */ /* 0x000f28000c1e1900 */
[----:B------:R-:W4:Y:S01]  /*05b0*/  @P3 LDG.E R16, desc[UR6][R6.64+0x4c] ;  /* 0x00004c0606103981 */ /* 0x000f22000c1e1900 */
[----:B------:R-:W-:-:S03]  /*05c0*/  @P2 LOP3.LUT R3, R3, R18, RZ, 0x3c, !PT ;  /* 0x0000001203032212 */ /* 0x000fc600078e3cff */
[----:B------:R-:W4:Y:S01]  /*05d0*/  @P4 LDG.E R18, desc[UR6][R6.64+0x58] ;  /* 0x0000580606124981 */ /* 0x000f22000c1e1900 */
[----:B------:R-:W-:-:S03]  /*05e0*/  @P3 LOP3.LUT R5, R5, R22, RZ, 0x3c, !PT ;  /* 0x0000001605053212 */ /* 0x000fc600078e3cff */
[----:B------:R-:W4:Y:S01]  /*05f0*/  @P4 LDG.E R22, desc[UR6][R6.64+0x60] ;  /* 0x0000600606164981 */ /* 0x000f22000c1e1900 */
[----:B--2---:R-:W-:-:S03]  /*0600*/  @P1 LOP3.LUT R2, R2, R17, RZ, 0x3c, !PT ;  /* 0x0000001102021212 */ /* 0x004fc600078e3cff */
[----:B------:R-:W2:Y:S01]  /*0610*/  @P4 LDG.E R17, desc[UR6][R6.64+0x54] ;  /* 0x0000540606114981 */ /* 0x000ea2000c1e1900 */
[----:B---3--:R-:W-:-:S03]  /*0620*/  @P2 LOP3.LUT R4, R4, R19, RZ, 0x3c, !PT ;  /* 0x0000001304042212 */ /* 0x008fc600078e3cff */
[----:B------:R-:W3:Y:S01]  /*0630*/  @P4 LDG.E R19, desc[UR6][R6.64+0x5c] ;  /* 0x00005c0606134981 */ /* 0x000ee2000c1e1900 */
[----:B----4-:R-:W-:-:S03]  /*0640*/  @P2 LOP3.LUT R2, R2, R21, RZ, 0x3c, !PT ;  /* 0x0000001502022212 */ /* 0x010fc600078e3cff */
[----:B------:R-:W4:Y:S01]  /*0650*/  @P5 LDG.E R21, desc[UR6][R6.64+0x68] ;  /* 0x0000680606155981 */ /* 0x000f22000c1e1900 */
[----:B------:R-:W-:-:S03]  /*0660*/  @P3 LOP3.LUT R4, R4, R23, RZ, 0x3c, !PT ;  /* 0x0000001704043212 */ /* 0x000fc600078e3cff */
[----:B------:R-:W4:Y:S01]  /*0670*/  @P5 LDG.E R23, desc[UR6][R6.64+0x70] ;  /* 0x0000700606175981 */ /* 0x000f22000c1e1900 */
[----:B------:R-:W-:Y:S02]  /*0680*/  LOP3.LUT P0, RZ, R20, 0x80, RZ, 0xc0, !PT ;  /* 0x0000008014ff7812 */ /* 0x000fe4000780c0ff */
[----:B------:R-:W-:Y:S02]  /*0690*/  @P3 LOP3.LUT R2, R2, R25, RZ, 0x3c, !PT ;  /* 0x0000001902023212 */ /* 0x000fe400078e3cff */
[----:B------:R-:W-:Y:S02]  /*06a0*/  @P3 LOP3.LUT R3, R3, R16, RZ, 0x3c, !PT ;  /* 0x0000001003033212 */ /* 0x000fe400078e3cff */
[----:B------:R-:W4:Y:S01]  /*06b0*/  @P5 LDG.E R16, desc[UR6][R6.64+0x74] ;  /* 0x0000740606105981 */ /* 0x000f22000c1e1900 */
[----:B------:R-:W-:-:S03]  /*06c0*/  @P4 LOP3.LUT R5, R5, R18, RZ, 0x3c, !PT ;  /* 0x0000001205054212 */ /* 0x000fc600078e3cff */
[----:B------:R-:W4:Y:S01]  /*06d0*/  @P6 LDG.E R18, desc[UR6][R6.64+0x80] ;  /* 0x0000800606126981 */ /* 0x000f22000c1e1900 */
[----:B------:R-:W-:-:S03]  /*06e0*/  @P4 LOP3.LUT R3, R3, R22, RZ, 0x3c, !PT ;  /* 0x0000001603034212 */ /* 0x000fc600078e3cff */
[----:B------:R-:W4:Y:S01]  /*06f0*/  @P6 LDG.E R22, desc[UR6][R6.64+0x88] ;  /* 0x0000880606166981 */ /* 0x000f22000c1e1900 */
[----:B------:R-:W-:-:S03]  /*0700*/  @P5 LOP3.LUT R5, R5, R24, RZ, 0x3c, !PT ;  /* 0x0000001805055212 */ /* 0x000fc600078e3cff */
[----:B------:R-:W4:Y:S04]  /*0710*/  @P0 LDG.E R25, desc[UR6][R6.64+0x8c] ;  /* 0x00008c0606190981 */ /* 0x000f28000c1e1900 */
[----:B------:R-:W4:Y:S04]  /*0720*/  @P0 LDG.E R24, desc[UR6][R6.64+0x94] ;  /* 0x0000940606180981 */ /* 0x000f28000c1e1900 */
        /* <DEDUP_REMOVED lines=9> */
[----:B------:R-:W-:Y:S02]  /*07c0*/  @P6 LOP3.LUT R0, R0, R27, RZ, 0x3c, !PT ;  /* 0x0000001b00006212 */ /* 0x000fe400078e3cff */
[----:B------:R-:W-:Y:S02]  /*07d0*/  @P5 LOP3.LUT R3, R3, R16, RZ, 0x3c, !PT ;  /* 0x0000001003035212 */ /* 0x000fe400078e3cff */
[----:B------:R-:W-:Y:S02]  /*07e0*/  @P6 LOP3.LUT R5, R5, R18, RZ, 0x3c, !PT ;  /* 0x0000001205056212 */ /* 0x000fe400078e3cff */
[----:B------:R-:W-:Y:S02]  /*07f0*/  @P6 LOP3.LUT R3, R3, R22, RZ, 0x3c, !PT ;  /* 0x0000001603036212 */ /* 0x000fe400078e3cff */
[----:B------:R-:W-:Y:S02]  /*0800*/  @P0 LOP3.LUT R0, R0, R25, RZ, 0x3c, !PT ;  /* 0x0000001900000212 */ /* 0x000fe400078e3cff */
[----:B------:R-:W-:-:S02]  /*0810*/  @P0 LOP3.LUT R5, R5, R24, RZ, 0x3c, !PT ;  /* 0x0000001805050212 */ /* 0x000fc400078e3cff */
[----:B------:R-:W-:Y:S02]  /*0820*/  @P0 LOP3.LUT R3, R3, R26, RZ, 0x3c, !PT ;  /* 0x0000001a03030212 */ /* 0x000fe400078e3cff */
[----:B--2---:R-:W-:Y:S02]  /*0830*/  @P6 LOP3.LUT R4, R4, R17, RZ, 0x3c, !PT ;  /* 0x0000001104046212 */ /* 0x004fe400078e3cff */
[----:B---3--:R-:W-:Y:S02]  /*0840*/  @P6 LOP3.LUT R2, R2, R19, RZ, 0x3c, !PT ;  /* 0x0000001302026212 */ /* 0x008fe400078e3cff */
[----:B----4-:R-:W-:Y:S02]  /*0850*/  @P0 LOP3.LUT R4, R4, R21, RZ, 0x3c, !PT ;  /* 0x0000001504040212 */ /* 0x010fe400078e3cff */
[----:B------:R-:W-:Y:S02]  /*0860*/  @P0 LOP3.LUT R2, R2, R23, RZ, 0x3c, !PT ;  /* 0x0000001702020212 */ /* 0x000fe400078e3cff */
[----:B------:R-:W-:-:S13]  /*0870*/  R2P PR, R20.B1, 0x7f ;  /* 0x0000007f14007804 */ /* 0x000fda0000001000 */
[----:B------:R-:W2:Y:S04]  /*0880*/  @P0 LDG.E R18, desc[UR6][R6.64+0xb0] ;  /* 0x0000b00606120981 */ /* 0x000ea8000c1e1900 */
[----:B------:R-:W3:Y:S04]  /*0890*/  @P0 LDG.E R21, desc[UR6][R6.64+0xa0] ;  /* 0x0000a00606150981 */ /* 0x000ee8000c1e1900 */
[----:B------:R-:W4:Y:S04]  /*08a0*/  @P0 LDG.E R23, desc[UR6][R6.64+0xa4] ;  /* 0x0000a40606170981 */ /* 0x000f28000c1e1900 */
[----:B------:R-:W4:Y:S04]  /*08b0*/  @P0 LDG.E R16, desc[UR6][R6.64+0xa8] ;  /* 0x0000a80606100981 */ /* 0x000f28000c1e1900 */
[----:B------:R-:W4:Y:S04]  /*08c0*/  @P0 LDG.E R25, desc[UR6][R6.64+0xac] ;  /* 0x0000ac0606190981 */ /* 0x000f28000c1e1900 */
[----:B------:R-:W4:Y:S04]  /*08d0*/  @P1 LDG.E R27, desc[UR6][R6.64+0xb4] ;  /* 0x0000b406061b1981 */ /* 0x000f28000c1e1900 */
[----:B------:R-:W4:Y:S04]  /*08e0*/  @P2 LDG.E R29, desc[UR6][R6.64+0xc8] ;  /* 0x0000c806061d2981 */ /* 0x000f28000c1e1900 */
[----:B------:R-:W4:Y:S04]  /*08f0*/  @P3 LDG.E R19, desc[UR6][R6.64+0xdc] ;  /* 0x0000dc0606133981 */ /* 0x000f28000c1e1900 */
        /* <DEDUP_REMOVED lines=12> */
[----:B------:R-:W-:Y:S01]  /*09c0*/  LOP3.LUT P0, RZ, R20, 0x8000, RZ, 0xc0, !PT ;  /* 0x0000800014ff7812 */ /* 0x000fe2000780c0ff */
[----:B------:R-:W4:Y:S04]  /*09d0*/  @P1 LDG.E R25, desc[UR6][R6.64+0xc0] ;  /* 0x0000c00606191981 */ /* 0x000f28000c1e1900 */
[----:B------:R-:W4:Y:S01]  /*09e0*/  @P1 LDG.E R20, desc[UR6][R6.64+0xc4] ;  /* 0x0000c40606141981 */ /* 0x000f22000c1e1900 */
[----:B------:R-:W-:-:S03]  /*09f0*/  @P1 LOP3.LUT R0, R0, R27, RZ, 0x3c, !PT ;  /* 0x0000001b00001212 */ /* 0x000fc600078e3cff */
[----:B------:R-:W4:Y:S01]  /*0a00*/  @P2 LDG.E R27, desc[UR6][R6.64+0xcc] ;  /* 0x0000cc06061b2981 */ /* 0x000f22000c1e1900 */
[----:B------:R-:W-:-:S03]  /*0a10*/  @P2 LOP3.LUT R0, R0, R29, RZ, 0x3c, !PT ;  /* 0x0000001d00002212 */ /* 0x000fc600078e3cff */
[----:B------:R-:W4:Y:S01]  /*0a20*/  @P6 LDG.E R29, desc[UR6][R6.64+0x118] ;  /* 0x00011806061d6981 */ /* 0x000f22000c1e1900 */
[----:B------:R-:W-:-:S03]  /*0a30*/  @P3 LOP3.LUT R0, R0, R19, RZ, 0x3c, !PT ;  /* 0x0000001300003212 */ /* 0x000fc600078e3cff */
[----:B------:R-:W4:Y:S01]  /*0a40*/  @P2 LDG.E R19, desc[UR6][R6.64+0xd4] ;  /* 0x0000d40606132981 */ /* 0x000f22000c1e1900 */
[----:B------:R-:W-:-:S03]  /*0a50*/  @P4 LOP3.LUT R0, R0, R17, RZ, 0x3c, !PT ;  /* 0x0000001100004212 */ /* 0x000fc600078e3cff */
[----:B------:R-:W4:Y:S04]  /*0a60*/  @P5 LDG.E R17, desc[UR6][R6.64+0x108] ;  /* 0x0001080606115981 */ /* 0x000f28000c1e1900 */
[----:B------:R-:W4:Y:S01]  /*0a70*/  @P0 LDG.E R26, desc[UR6][R6.64+0x13c] ;  /* 0x00013c06061a0981 */ /* 0x000f22000c1e1900 */
[----:B--2---:R-:W-:-:S03]  /*0a80*/  @P1 LOP3.LUT R5, R5, R18, RZ, 0x3c, !PT ;  /* 0x0000001205051212 */ /* 0x004fc600078e3cff */
[----:B------:R-:W2:Y:S01]  /*0a90*/  @P4 LDG.E R18, desc[UR6][R6.64+0x100] ;  /* 0x0001000606124981 */ /* 0x000ea2000c1e1900 */
[----:B---3--:R-:W-:Y:S02]  /*0aa0*/  @P5 LOP3.LUT R0, R0, R21, RZ, 0x3c, !PT ;  /* 0x0000001500005212 */ /* 0x008fe400078e3cff */
[----:B------:R-:W-:Y:S01]  /*0ab0*/  @P2 LOP3.LUT R5, R5, R22, RZ, 0x3c, !PT ;  /* 0x0000001605052212 */ /* 0x000fe200078e3cff */
[----:B------:R-:W3:Y:S01]  /*0ac0*/  @P3 LDG.E R21, desc[UR6][R6.64+0xe0] ;  /* 0x0000e00606153981 */ /* 0x000ee2000c1e1900 */
[----:B----4-:R-:W-:-:S03]  /*0ad0*/  @P1 LOP3.LUT R4, R4, R23, RZ, 0x3c, !PT ;  /* 0x0000001704041212 */ /* 0x010fc600078e3cff */
[----:B------:R-:W4:Y:S04]  /*0ae0*/  @P3 LDG.E R22, desc[UR6][R6.64+0xec] ;  /* 0x0000ec0606163981 */ /* 0x000f28000c1e1900 */
[----:B------:R-:W2:Y:S01]  /*0af0*/  @P3 LDG.E R23, desc[UR6][R6.64+0xe8] ;  /* 0x0000e80606173981 */ /* 0x000ea2000c1e1900 */
[----:B------:R-:W-:-:S03]  /*0b00*/  @P1 LOP3.LUT R2, R2, R25, RZ, 0x3c, !PT ;  /* 0x0000001902021212 */ /* 0x000fc600078e3cff */
[----:B------:R-:W2:Y:S01]  /*0b10*/  @P4 LDG.E R25, desc[UR6][R6.64+0xf4] ;  /* 0x0000f40606194981 */ /* 0x000ea2000c1e1900 */
[----:B------:R-:W-:-:S03]  /*0b20*/  @P1 LOP3.LUT R3, R3, R20, RZ, 0x3c, !PT ;  /* 0x0000001403031212 */ /* 0x000fc600078e3cff */
[----:B------:R-:W2:Y:S01]  /*0b30*/  @P3 LDG.E R20, desc[UR6][R6.64+0xe4] ;  /* 0x0000e40606143981 */ /* 0x000ea2000c1e1900 */
[----:B------:R-:W-:Y:S02]  /*0b40*/  @P2 LOP3.LUT R4, R4, R27, RZ, 0x3c, !PT ;  /* 0x0000001b04042212 */ /* 0x000fe400078e3cff */
[----:B------:R-:W-:Y:S01]  /*0b50*/  @P2 LOP3.LUT R3, R3, R16, RZ, 0x3c, !PT ;  /* 0x0000001003032212 */ /* 0x000fe200078e3cff */
[----:B------:R-:W2:Y:S04]  /*0b60*/  @P4 LDG.E R27, desc[UR6][R6.64+0xfc] ;  /* 0x0000fc06061b4981 */ /* 0x000ea8000c1e1900 */
[----:B------:R-:W2:Y:S01]  /*0b70*/  @P5 LDG.E R16, desc[UR6][R6.64+0x10c] ;  /* 0x00010c0606105981 */ /* 0x000ea2000c1e1900 */
[----:B------:R-:W-:-:S03]  /*0b80*/  @P2 LOP3.LUT R2, R2, R19, RZ, 0x3c, !PT ;  /* 0x0000001302022212 */ /* 0x000fc600078e3cff */
[----:B------:R-:W2:Y:S01]  /*0b90*/  @P5 LDG.E R19, desc[UR6][R6.64+0x110] ;  /* 0x0001100606135981 */ /* 0x000ea2000c1e1900 */
[----:B------:R-:W-:-:S03]  /*0ba0*/  @P6 LOP3.LUT R0, R0, R29, RZ, 0x3c, !PT ;  /* 0x0000001d00006212 */ /* 0x000fc600078e3cff */
[----:B------:R-:W2:Y:S01]  /*0bb0*/  @P0 LDG.E R29, desc[UR6][R6.64+0x12c] ;  /* 0x00012c06061d0981 */ /* 0x000ea2000c1e1900 */
[----:B---3--:R-:W-:-:S03]  /*0bc0*/  @P3 LOP3.LUT R4, R4, R21, RZ, 0x3c, !PT ;  /* 0x0000001504043212 */ /* 0x008fc600078e3cff */
[----:B------:R-:W3:Y:S01]  /*0bd0*/  @P6 LDG.E R21, desc[UR6][R6.64+0x11c] ;  /* 0x00011c0606156981 */ /* 0x000ee2000c1e1900 */
[----:B----4-:R-:W-:-:S03]  /*0be0*/  @P3 LOP3.LUT R3, R3, R22, RZ, 0x3c, !PT ;  /* 0x0000001603033212 */ /* 0x010fc600078e3cff */
[----:B------:R-:W4:Y:S01]  /*0bf0*/  @P6 LDG.E R22, desc[UR6][R6.64+0x128] ;  /* 0x0001280606166981 */ /* 0x000f22000c1e1900 */
[----:B--2---:R-:W-:Y:S02]  /*0c00*/  @P3 LOP3.LUT R2, R2, R23, RZ, 0x3c, !PT ;  /* 0x0000001702023212 */ /* 0x004fe400078e3cff */
[----:B------:R-:W-:Y:S01]  /*0c10*/  @P4 LOP3.LUT R3, R3, R18, RZ, 0x3c, !PT ;  /* 0x0000001203034212 */ /* 0x000fe200078e3cff */
[----:B------:R-:W2:Y:S01]  /*0c20*/  @P6 LDG.E R23, desc[UR6][R6.64+0x124] ;  /* 0x0001240606176981 */ /* 0x000ea2000c1e1900 */
[----:B------:R-:W-:-:S03]  /*0c30*/  @P4 LOP3.LUT R4, R4, R25, RZ, 0x3c, !PT ;  /* 0x0000001904044212 */ /* 0x000fc600078e3cff */
[----:B------:R-:W4:Y:S01]  /*0c40*/  @P6 LDG.E R18, desc[UR6][R6.64+0x120] ;  /* 0x0001200606126981 */ /* 0x000f22000c1e1900 */
[----:B------:R-:W-:-:S03]  /*0c50*/  @P3 LOP3.LUT R5, R5, R20, RZ, 0x3c, !PT ;  /* 0x0000001405053212 */ /* 0x000fc600078e3cff */
[----:B------:R-:W4:Y:S01]  /*0c60*/  @P5 LDG.E R20, desc[UR6][R6.64+0x114] ;  /* 0x0001140606145981 */ /* 0x000f22000c1e1900 */
[----:B------:R-:W-:Y:S02]  /*0c70*/  @P4 LOP3.LUT R5, R5, R24, RZ, 0x3c, !PT ;  /* 0x0000001805054212 */ /* 0x000fe400078e3cff */
[----:B------:R-:W-:Y:S01]  /*0c80*/  @P5 LOP3.LUT R4, R4, R17, RZ, 0x3c, !PT ;  /* 0x0000001104045212 */ /* 0x000fe200078e3cff */
[----:B------:R-:W4:Y:S04]  /*0c90*/  @P0 LDG.E R24, desc[UR6][R6.64+0x134] ;  /* 0x0001340606180981 */ /* 0x000f28000c1e1900 */
[----:B------:R-:W4:Y:S04]  /*0ca0*/  @P0 LDG.E R17, desc[UR6][R6.64+0x130] ;  /* 0x0001300606110981 */ /* 0x000f28000c1e1900 */
[----:B------:R-:W4:Y:S01]  /*0cb0*/  @P0 LDG.E R25, desc[UR6][R6.64+0x138] ;  /* 0x0001380606190981 */ /* 0x000f22000c1e1900 */
[----:B------:R-:W-:Y:S01]  /*0cc0*/  UIADD3 UR4, UPT, UPT, UR4, 0x10, URZ ;  /* 0x0000001004047890 */ /* 0x000fe2000fffe0ff */
[----:B------:R-:W-:-:S03]  /*0cd0*/  @P4 LOP3.LUT R2, R2, R27, RZ, 0x3c, !PT ;  /* 0x0000001b02024212 */ /* 0x000fc600078e3cff */
[----:B------:R-:W-:Y:S01]  /*0ce0*/  UISETP.NE.AND UP0, UPT, UR4, 0x20, UPT ;  /* 0x000000200400788c */ /* 0x000fe2000bf05270 */
[----:B------:R-:W-:Y:S02]  /*0cf0*/  @P5 LOP3.LUT R5, R5, R16, RZ, 0x3c, !PT ;  /* 0x0000001005055212 */ /* 0x000fe400078e3cff */
[----:B------:R-:W-:Y:S02]  /*0d00*/  @P5 LOP3.LUT R2, R2, R19, RZ, 0x3c, !PT ;  /* 0x0000001302025212 */ /* 0x000fe400078e3cff */
[----:B------:R-:W-:Y:S02]  /*0d10*/  @P0 LOP3.LUT R0, R0, R29, RZ, 0x3c, !PT ;  /* 0x0000001d00000212 */ /* 0x000fe400078e3cff */
[----:B---3--:R-:W-:Y:S02]  /*0d20*/  @P6 LOP3.LUT R4, R4, R21, RZ, 0x3c, !PT ;  /* 0x0000001504046212 */ /* 0x008fe400078e3cff */
[----:B--2---:R-:W-:Y:S02]  /*0d30*/  @P6 LOP3.LUT R2, R2, R23, RZ, 0x3c, !PT ;  /* 0x0000001702026212 */ /* 0x004fe400078e3cff */
[----:B----4-:R-:W-:-:S02]  /*0d40*/  @P6 LOP3.LUT R5, R5, R18, RZ, 0x3c, !PT ;  /* 0x0000001205056212 */ /* 0x010fc400078e3cff */
[----:B------:R-:W-:-:S04]  /*0d50*/  @P5 LOP3.LUT R3, R3, R20, RZ, 0x3c, !PT ;  /* 0x0000001403035212 */ /* 0x000fc800078e3cff */
[----:B------:R-:W-:Y:S02]  /*0d60*/  @P6 LOP3.LUT R3, R3, R22, RZ, 0x3c, !PT ;  /* 0x0000001603036212 */ /* 0x000fe400078e3cff */
[----:B------:R-:W-:Y:S02]  /*0d70*/  @P0 LOP3.LUT R5, R5, R24, RZ, 0x3c, !PT ;  /* 0x0000001805050212 */ /* 0x000fe400078e3cff */
[----:B------:R-:W-:Y:S02]  /*0d80*/  @P0 LOP3.LUT R4, R4, R17, RZ, 0x3c, !PT ;  /* 0x0000001104040212 */ /* 0x000fe400078e3cff */
[----:B------:R-:W-:Y:S02]  /*0d90*/  @P0 LOP3.LUT R3, R3, R26, RZ, 0x3c, !PT ;  /* 0x0000001a03030212 */ /* 0x000fe400078e3cff */
[----:B------:R-:W-:Y:S01]  /*0da0*/  @P0 LOP3.LUT R2, R2, R25, RZ, 0x3c, !PT ;  /* 0x0000001902020212 */ /* 0x000fe200078e3cff */
[----:B------:R-:W-:Y:S06]  /*0db0*/  BRA.U UP0, `(.L_x_36) ;  /* 0xfffffff5004c7547 */ /* 0x000fec000b83ffff */
[----:B------:R-:W-:-:S05]  /*0dc0*/  VIADD R12, R12, 0x1 ;  /* 0x000000010c0c7836 */ /* 0x000fca0000000000 */
[----:B------:R-:W-:-:S13]  /*0dd0*/  ISETP.NE.AND P0, PT, R12, 0x5, PT ;  /* 0x000000050c00780c */ /* 0x000fda0003f05270 */
[----:B------:R-:W-:Y:S05]  /*0de0*/  @P0 BRA `(.L_x_37) ;  /* 0xfffffff400300947 */ /* 0x000fea000383ffff */
[----:B------:R-:W-:Y:S01]  /*0df0*/  LOP3.LUT R6, R13, 0x3, RZ, 0xc0, !PT ;  /* 0x000000030d067812 */ /* 0x000fe200078ec0ff */
[----:B------:R0:W-:Y:S03]  /*0e00*/  STL [R1+0x4], R0 ;  /* 0x0000040001007387 */ /* 0x0001e60000100800 */
[----:B------:R-:W-:Y:S01]  /*0e10*/  ISETP.NE.U32.AND P0, PT, R6, 0x1, PT ;  /* 0x000000010600780c */ /* 0x000fe20003f05070 */
[----:B------:R0:W-:Y:S03]  /*0e20*/  STL.64 [R1+0x8], R4 ;  /* 0x0000080401007387 */ /* 0x0001e60000100a00 */
[----:B------:R-:W-:Y:S01]  /*0e30*/  ISETP.NE.AND.EX P0, PT, RZ, RZ, PT, P0 ;  /* 0x000000ffff00720c */ /* 0x000fe20003f05300 */
[----:B------:R0:W-:-:S12]  /*0e40*/  STL.64 [R1+0x10], R2 ;  /* 0x0000100201007387 */ /* 0x0001d80000100a00 */
[----:B0-----:R-:W-:Y:S05]  /*0e50*/  @!P0 BRA `(.L_x_35) ;  /* 0x0000001800088947 */ /* 0x001fea0003800000 */
[----:B------:R-:W-:Y:S01]  /*0e60*/  UMOV UR4, URZ ;  /* 0x000000ff00047c82 */ /* 0x000fe20008000000 */
[----:B------:R-:W-:Y:S01]  /*0e70*/  UMOV UR5, URZ ;  /* 0x000000ff00057c82 */ /* 0x000fe20008000000 */
[----:B------:R-:W-:Y:S02]  /*0e80*/  IMAD.MOV.U32 R0, RZ, RZ, RZ ;  /* 0x000000ffff007224 */ /* 0x000fe400078e00ff */
[----:B------:R-:W-:Y:S02]  /*0e90*/  IMAD.MOV.U32 R12, RZ, RZ, RZ ;  /* 0x000000ffff0c7224 */ /* 0x000fe400078e00ff */
[----:B------:R-:W-:Y:S02]  /*0ea0*/  IMAD.U32 R3, RZ, RZ, UR4 ;  /* 0x00000004ff037e24 */ /* 0x000fe4000f8e00ff */
[----:B------:R-:W-:Y:S02]  /*0eb0*/  IMAD.U32 R2, RZ, RZ, UR5 ;  /* 0x00000005ff027e24 */ /* 0x000fe4000f8e00ff */
[----:B------:R-:W-:-:S02]  /*0ec0*/  IMAD.U32 R5, RZ, RZ, UR4 ;  /* 0x00000004ff057e24 */ /* 0x000fc4000f8e00ff */
[----:B------:R-:W-:-:S07]  /*0ed0*/  IMAD.U32 R4, RZ, RZ, UR5 ;  /* 0x00000005ff047e24 */ /* 0x000fce000f8e00ff */
.L_x_39:
[----:B------:R-:W-:-:S06]  /*0ee0*/  IMAD R14, R12, 0x4, R1 ;  /* 0x000000040c0e7824 */ /* 0x000fcc00078e0201 */
[----:B------:R-:W5:Y:S01]  /*0ef0*/  LDL R14, [R14+0x4] ;  /* 0x000004000e0e7983 */ /* 0x000f620000100800 */
[----:B------:R-:W-:Y:S01]  /*0f00*/  IMAD.SHL.U32 R15, R12, 0x20, RZ ;  /* 0x000000200c0f7824 */ /* 0x000fe200078e00ff */
[----:B------:R-:W-:-:S06]  /*0f10*/  UMOV UR4, URZ ;  /* 0x000000ff00047c82 */ /* 0x000fcc0008000000 */
.L_x_38:
        /* <DEDUP_REMOVED lines=182> */
[----:B0-----:R-:W-:Y:S05]  /*1a80*/  @P0 BRA `(.L_x_35) ;  /* 0x0000000800fc0947 */ /* 0x001fea0003800000 */
        /* <DEDUP_REMOVED lines=8> */
.L_x_41:
[----:B------:R-:W-:-:S06]  /*1b10*/  IMAD R14, R12, 0x4, R1 ;  /* 0x000000040c0e7824 */ /* 0x000fcc00078e0201 */
[----:B------:R-:W5:Y:S01]  /*1b20*/  LDL R14, [R14+0x4] ;  /* 0x000004000e0e7983 */ /* 0x000f620000100800 */
[----:B------:R-:W-:Y:S01]  /*1b30*/  IMAD.SHL.U32 R15, R12, 0x20, RZ ;  /* 0x000000200c0f7824 */ /* 0x000fe200078e00ff */
[----:B------:R-:W-:-:S06]  /*1b40*/  UMOV UR4, URZ ;  /* 0x000000ff00047c82 */ /* 0x000fcc0008000000 */
.L_x_40:
        /* <DEDUP_REMOVED lines=176> */
[----:B------:R0:W-:Y:S04]  /*2650*/  STL [R1+0x4], R0 ;  /* 0x0000040001007387 */ /* 0x0001e80000100800 */
[----:B------:R0:W-:Y:S04]  /*2660*/  STL.64 [R1+0x8], R4 ;  /* 0x0000080401007387 */ /* 0x0001e80000100a00 */
[----:B------:R0:W-:Y:S02]  /*2670*/  STL.64 [R1+0x10], R2 ;  /* 0x0000100201007387 */ /* 0x0001e40000100a00 */
.L_x_35:
[----:B------:R-:W-:Y:S05]  /*2680*/  BSYNC.RECONVERGENT B1 ;  /* 0x0000000000017941 */ /* 0x000fea0003800200 */
.L_x_34:
[----:B------:R-:W-:Y:S01]  /*2690*/  ISETP.GT.U32.AND P0, PT, R13, 0x3, PT ;  /* 0x000000030d00780c */ /* 0x000fe20003f04070 */
[----:B------:R-:W-:Y:S01]  /*26a0*/  VIADD R11, R11, 0x1 ;  /* 0x000000010b0b7836 */ /* 0x000fe20000000000 */
[--C-:B------:R-:W-:Y:S02]  /*26b0*/  SHF.R.U64 R13, R13, 0x2, R10.reuse ;  /* 0x000000020d0d7819 */ /* 0x100fe4000000120a */
[----:B------:R-:W-:Y:S02]  /*26c0*/  ISETP.GT.U32.AND.EX P0, PT, R10, RZ, PT, P0 ;  /* 0x000000ff0a00720c */ /* 0x000fe40003f04100 */
[----:B------:R-:W-:-:S11]  /*26d0*/  SHF.R.U32.HI R10, RZ, 0x2, R10 ;  /* 0x00000002ff0a7819 */ /* 0x000fd6000001160a */
[----:B------:R-:W-:Y:S05]  /*26e0*/  @P0 BRA `(.L_x_42) ;  /* 0xffffffd800c40947 */ /* 0x000fea000383ffff */
.L_x_33:
[----:B------:R-:W-:Y:S05]  /*26f0*/  BSYNC.RECONVERGENT B0 ;  /* 0x0000000000007941 */ /* 0x000fea0003800200 */
.L_x_32:
[----:B------:R-:W1:Y:S01]  /*2700*/  LDCU UR5, c[0x0][0x390] ;  /* 0x00007200ff0577ac */ /* 0x000e620008000800 */
[----:B------:R-:W-:Y:S01]  /*2710*/  IMAD.MOV.U32 R6, RZ, RZ, RZ ;  /* 0x000000ffff067224 */ /* 0x000fe200078e00ff */
[----:B-1----:R-:W-:-:S09]  /*2720*/  UISETP.GE.AND UP0, UPT, UR5, 0x1, UPT ;  /* 0x000000010500788c */ /* 0x002fd2000bf06270 */
[----:B------:R-:W-:Y:S05]  /*2730*/  BRA.U !UP0, `(.L_x_43) ;  /* 0x0000000908487547 */ /* 0x000fea000b800000 */
[----:B------:R-:W-:Y:S01]  /*2740*/  UISETP.GE.U32.AND UP0, UPT, UR5, 0x4, UPT ;  /* 0x000000040500788c */ /* 0x000fe2000bf06070 */
[----:B------:R-:W-:Y:S01]  /*2750*/  IMAD.MOV.U32 R6, RZ, RZ, RZ ;  /* 0x000000ffff067224 */ /* 0x000fe200078e00ff */
[----:B------:R-:W-:Y:S01]  /*2760*/  ULOP3.LUT UR4, UR5, 0x3, URZ, 0xc0, !UPT ;  /* 0x0000000305047892 */ /* 0x000fe2000f8ec0ff */
[----:B------:R-:W-:-:S06]  /*2770*/  IMAD.MOV.U32 R7, RZ, RZ, 0x3198c20f ;  /* 0x3198c20fff077424 */ /* 0x000fcc00078e00ff */
[----:B------:R-:W-:Y:S05]  /*2780*/  BRA.U !UP0, `(.L_x_44) ;  /* 0x00000005089c7547 */ /* 0x000fea000b800000 */
[----:B------:R-:W-:Y:S01]  /*2790*/  ULOP3.LUT UR5, UR5, 0x7ffffffc, URZ, 0xc0, !UPT ;  /* 0x7ffffffc05057892 */ /* 0x000fe2000f8ec0ff */
[----:B------:R-:W-:Y:S02]  /*27a0*/  IMAD.MOV.U32 R6, RZ, RZ, RZ ;  /* 0x000000ffff067224 */ /* 0x000fe400078e00ff */
[----:B------:R-:W-:Y:S01]  /*27b0*/  IMAD.MOV.U32 R8, RZ, RZ, 0x31c50037 ;  /* 0x31c50037ff087424 */ /* 0x000fe200078e00ff */
[----:B------:R-:W-:-:S12]  /*27c0*/  UIADD3 UR5, UPT, UPT, -UR5, URZ, URZ ;  /* 0x000000ff05057290 */ /* 0x000fd8000fffe1ff */
.L_x_45:
[----:B------:R-:W-:Y:S01]  /*27d0*/  SHF.R.U32.HI R7, RZ, 0x2, R0 ;  /* 0x00000002ff077819 */ /* 0x000fe20000011600 */
[----:B------:R-:W-:Y:S01]  /*27e0*/  UIADD3 UR5, UPT, UPT, UR5, 0x4, URZ ;  /* 0x0000000405057890 */ /* 0x000fe2000fffe0ff */
[----:B------:R-:W-:Y:S02]  /*27f0*/  SHF.R.U32.HI R11, RZ, 0x2, R4 ;  /* 0x00000002ff0b7819 */ /* 0x000fe40000011604 */
[----:B------:R-:W-:Y:S01]  /*2800*/  LOP3.LUT R7, R7, R0, RZ, 0x3c, !PT ;  /* 0x0000000007077212 */ /* 0x000fe200078e3cff */
[----:B0-----:R-:W-:Y:S01]  /*2810*/  IMAD.SHL.U32 R0, R3, 0x10, RZ ;  /* 0x0000001003007824 */ /* 0x001fe200078e00ff */
[----:B------:R-:W-:Y:S01]  /*2820*/  LOP3.LUT R11, R11, R4, RZ, 0x3c, !PT ;  /* 0x000000040b0b7212 */ /* 0x000fe200078e3cff */
[----:B------:R-:W-:Y:S01]  /*2830*/  UISETP.NE.AND UP0, UPT, UR5, URZ, UPT ;  /* 0x000000ff0500728c */ /* 0x000fe2000bf05270 */
[----:B------:R-:W-:Y:S01]  /*2840*/  SHF.R.U32.HI R10, RZ, 0x2, R5 ;  /* 0x00000002ff0a7819 */ /* 0x000fe20000011605 */
[----:B------:R-:W-:Y:S02]  /*2850*/  IMAD.SHL.U32 R9, R7, 0x2, RZ ;  /* 0x0000000207097824 */ /* 0x000fe400078e00ff */
[----:B------:R-:W-:Y:S01]  /*2860*/  IMAD.SHL.U32 R4, R11, 0x2, RZ ;  /* 0x000000020b047824 */ /* 0x000fe200078e00ff */
[----:B------:R-:W-:-:S02]  /*2870*/  LOP3.LUT R10, R10, R5, RZ, 0x3c, !PT ;  /* 0x000000050a0a7212 */ /* 0x000fc400078e3cff */
[----:B------:R-:W-:Y:S02]  /*2880*/  LOP3.LUT R0, R7, R9, R0, 0x96, !PT ;  /* 0x0000000907007212 */ /* 0x000fe400078e9600 */
[----:B------:R-:W-:Y:S02]  /*2890*/  SHF.R.U32.HI R9, RZ, 0x2, R2 ;  /* 0x00000002ff097819 */ /* 0x000fe40000011602 */
[----:B------:R-:W-:Y:S02]  /*28a0*/  LOP3.LUT R7, R0, R3, RZ, 0x3c, !PT ;  /* 0x0000000300077212 */ /* 0x000fe400078e3cff */
[----:B------:R-:W-:Y:S02]  /*28b0*/  LOP3.LUT R9, R9, R2, RZ, 0x3c, !PT ;  /* 0x0000000209097212 */ /* 0x000fe400078e3cff */
[----:B------:R-:W-:Y:S01]  /*28c0*/  SHF.R.U32.HI R14, RZ, 0x2, R7 ;  /* 0x00000002ff0e7819 */ /* 0x000fe20000011607 */
[----:B------:R-:W-:Y:S02]  /*28d0*/  IMAD.SHL.U32 R0, R7, 0x10, RZ ;  /* 0x0000001007007824 */ /* 0x000fe400078e00ff */
[----:B------:R-:W-:Y:S01]  /*28e0*/  IMAD.SHL.U32 R2, R9, 0x2, RZ ;  /* 0x0000000209027824 */ /* 0x000fe200078e00ff */
[----:B------:R-:W-:-:S02]  /*28f0*/  LOP3.LUT R14, R14, R7, RZ, 0x3c, !PT ;  /* 0x000000070e0e7212 */ /* 0x000fc400078e3cff */
[----:B------:R-:W-:Y:S02]  /*2900*/  LOP3.LUT R0, R11, R4, R0, 0x96, !PT ;  /* 0x000000040b007212 */ /* 0x000fe400078e9600 */
[----:B------:R-:W-:Y:S02]  /*2910*/  SHF.R.U32.HI R4, RZ, 0x2, R3 ;  /* 0x00000002ff047819 */ /* 0x000fe40000011603 */
[----:B------:R-:W-:Y:S01]  /*2920*/  LOP3.LUT R12, R0, R7, RZ, 0x3c, !PT ;  /* 0x00000007000c7212 */ /* 0x000fe200078e3cff */
[----:B------:R-:W-:Y:S01]  /*2930*/  IMAD.SHL.U32 R0, R10, 0x2, RZ ;  /* 0x000000020a007824 */ /* 0x000fe200078e00ff */
[----:B------:R-:W-:Y:S02]  /*2940*/  LOP3.LUT R4, R4, R3, RZ, 0x3c, !PT ;  /* 0x0000000304047212 */ /* 0x000fe400078e3cff */
[----:B------:R-:W-:Y:S01]  /*2950*/  SHF.R.U32.HI R11, RZ, 0x2, R12 ;  /* 0x00000002ff0b7819 */ /* 0x000fe2000001160c */
[----:B------:R-:W-:-:S03]  /*2960*/  IMAD.SHL.U32 R5, R12, 0x10, RZ ;  /* 0x000000100c057824 */ /* 0x000fc600078e00ff */
[----:B------:R-:W-:Y:S02]  /*2970*/  LOP3.LUT R11, R11, R12, RZ, 0x3c, !PT ;  /* 0x0000000c0b0b7212 */ /* 0x000fe400078e3cff */
[----:B------:R-:W-:-:S04]  /*2980*/  LOP3.LUT R5, R10, R0, R5, 0x96, !PT ;  /* 0x000000000a057212 */ /* 0x000fc800078e9605 */
[----:B------:R-:W-:-:S04]  /*2990*/  LOP3.LUT R10, R5, R12, RZ, 0x3c, !PT ;  /* 0x0000000c050a7212 */ /* 0x000fc800078e3cff */
[----:B------:R-:W-:Y:S01]  /*29a0*/  SHF.R.U32.HI R13, RZ, 0x2, R10 ;  /* 0x00000002ff0d7819 */ /* 0x000fe2000001160a */
[----:B------:R-:W-:-:S03]  /*29b0*/  IMAD.SHL.U32 R0, R10, 0x10, RZ ;  /* 0x000000100a007824 */ /* 0x000fc600078e00ff */
[----:B------:R-:W-:Y:S02]  /*29c0*/  LOP3.LUT R13, R13, R10, RZ, 0x3c, !PT ;  /* 0x0000000a0d0d7212 */ /* 0x000fe400078e3cff */
[----:B------:R-:W-:Y:S01]  /*29d0*/  LOP3.LUT R9, R9, R2, R0, 0x96, !PT ;  /* 0x0000000209097212 */ /* 0x000fe200078e9600 */
[----:B------:R-:W-:Y:S02]  /*29e0*/  IMAD.SHL.U32 R2, R4, 0x2, RZ ;  /* 0x0000000204027824 */ /* 0x000fe400078e00ff */
[----:B------:R-:W-:Y:S01]  /*29f0*/  IMAD.SHL.U32 R15, R13, 0x2, RZ ;  /* 0x000000020d0f7824 */ /* 0x000fe200078e00ff */
[----:B------:R-:W-:Y:S01]  /*2a00*/  LOP3.LUT R0, R9, R10, RZ, 0x3c, !PT ;  /* 0x0000000a09007212 */ /* 0x000fe200078e3cff */
[----:B------:R-:W-:-:S04]  /*2a10*/  VIADD R9, R8, 0xffd3c1d8 ;  /* 0xffd3c1d808097836 */ /* 0x000fc80000000000 */
[----:B------:R-:W-:Y:S01]  /*2a20*/  IMAD.SHL.U32 R3, R0, 0x10, RZ ;  /* 0x0000001000037824 */ /* 0x000fe200078e00ff */
[----:B------:R-:W-:-:S04]  /*2a30*/  IADD3 R10, PT, PT, R9, 0x10974f, R10 ;  /* 0x0010974f090a7810 */ /* 0x000fc80007ffe00a */
[----:B------:R-:W-:Y:S01]  /*2a40*/  LOP3.LUT R3, R4, R2, R3, 0x96, !PT ;  /* 0x0000000204037212 */ /* 0x000fe200078e9603 */
[----:B------:R-:W-:Y:S01]  /*2a50*/  IMAD.SHL.U32 R2, R14, 0x2, RZ ;  /* 0x000000020e027824 */ /* 0x000fe200078e00ff */
[----:B------:R-:W-:Y:S02]  /*2a60*/  I2FP.F32.U32 R10, R10 ;  /* 0x0000000a000a7245 */ /* 0x000fe40000201000 */
[----:B------:R-:W-:Y:S02]  /*2a70*/  LOP3.LUT R4, R3, R0, RZ, 0x3c, !PT ;  /* 0x0000000003047212 */ /* 0x000fe400078e3cff */
[----:B------:R-:W-:-:S03]  /*2a80*/  IADD3 R3, PT, PT, R9, 0xb0f8a, R12 ;  /* 0x000b0f8a09037810 */ /* 0x000fc60007ffe00c */
[----:B------:R-:W-:Y:S01]  /*2a90*/  IMAD.SHL.U32 R5, R4, 0x10, RZ ;  /* 0x0000001004057824 */ /* 0x000fe200078e00ff */
[----:B------:R-:W-:Y:S01]  /*2aa0*/  I2FP.F32.U32 R12, R3 ;  /* 0x00000003000c7245 */ /* 0x000fe20000201000 */
[----:B------:R-:W-:-:S03]  /*2ab0*/  IMAD.SHL.U32 R3, R11, 0x2, RZ ;  /* 0x000000020b037824 */ /* 0x000fc600078e00ff */
[----:B------:R-:W-:Y:S02]  /*2ac0*/  LOP3.LUT R5, R14, R2, R5, 0x96, !PT ;  /* 0x000000020e057212 */ /* 0x000fe400078e9605 */
[----:B------:R-:W-:Y:S01]  /*2ad0*/  IADD3 R2, PT, PT, R9, 0x587c5, R7 ;  /* 0x000587c509027810 */ /* 0x000fe20007ffe007 */
[----:B------:R-:W-:Y:S01]  /*2ae0*/  IMAD.MOV.U32 R7, RZ, RZ, 0x2f800000 ;  /* 0x2f800000ff077424 */ /* 0x000fe200078e00ff */
[----:B------:R-:W-:Y:S02]  /*2af0*/  LOP3.LUT R5, R5, R4, RZ, 0x3c, !PT ;  /* 0x0000000405057212 */ /* 0x000fe400078e3cff */
[----:B------:R-:W-:Y:S01]  /*2b00*/  I2FP.F32.U32 R2, R2 ;  /* 0x0000000200027245 */ /* 0x000fe20000201000 */
[-C--:B------:R-:W-:Y:S01]  /*2b10*/  FFMA R12, R12, R7.reuse, 1.1641532182693481445e-10 ;  /* 0x2f0000000c0c7423 */ /* 0x080fe20000000007 */
[----:B------:R-:W-:Y:S01]  /*2b20*/  FFMA R10, R10, R7, 1.1641532182693481445e-10 ;  /* 0x2f0000000a0a7423 */ /* 0x000fe20000000007 */
[----:B------:R-:W-:Y:S02]  /*2b30*/  IMAD.SHL.U32 R14, R5, 0x10, RZ ;  /* 0x00000010050e7824 */ /* 0x000fe400078e00ff */
[----:B------:R-:W-:-:S03]  /*2b40*/  FMUL R12, R12, R12 ;  /* 0x0000000c0c0c7220 */ /* 0x000fc60000400000 */
[----:B------:R-:W-:Y:S01]  /*2b50*/  LOP3.LUT R14, R11, R3, R14, 0x96, !PT ;  /* 0x000000030b0e7212 */ /* 0x000fe200078e960e */
[----:B------:R-:W-:Y:S01]  /*2b60*/  FFMA R3, R2, R7, 1.1641532182693481445e-10 ;  /* 0x2f00000002037423 */ /* 0x000fe20000000007 */
[----:B------:R-:W-:Y:S02]  /*2b70*/  IADD3 R11, PT, PT, R9, 0x161f14, R0 ;  /* 0x00161f14090b7810 */ /* 0x000fe40007ffe000 */
[----:B------:R-:W-:Y:S01]  /*2b80*/  LOP3.LUT R2, R14, R5, RZ, 0x3c, !PT ;  /* 0x000000050e027212 */ /* 0x000fe200078e3cff */
[----:B------:R-:W-:Y:S01]  /*2b90*/  FFMA R12, R3, R3, R12 ;  /* 0x00000003030c7223 */ /* 0x000fe2000000000c */
[----:B------:R-:W-:Y:S02]  /*2ba0*/  I2FP.F32.U32 R14, R11 ;  /* 0x0000000b000e7245 */ /* 0x000fe40000201000 */
[C---:B------:R-:W-:Y:S01]  /*2bb0*/  IADD3 R11, PT, PT, R9.reuse, 0x212e9e, R5 ;  /* 0x00212e9e090b7810 */ /* 0x040fe20007ffe005 */
[----:B------:R-:W-:Y:S01]  /*2bc0*/  IMAD.SHL.U32 R16, R2, 0x10, RZ ;  /* 0x0000001002107824 */ /* 0x000fe200078e00ff */
[----:B------:R-:W-:Y:S01]  /*2bd0*/  IADD3 R3, PT, PT, R9, 0x1ba6d9, R4 ;  /* 0x001ba6d909037810 */ /* 0x000fe20007ffe004 */
[----:B------:R-:W-:Y:S01]  /*2be0*/  FFMA R14, R14, R7, 1.1641532182693481445e-10 ;  /* 0x2f0000000e0e7423 */ /* 0x000fe20000000007 */
[----:B------:R-:W-:-:S02]  /*2bf0*/  FSETP.GTU.AND P0, PT, R12, 1, PT ;  /* 0x3f8000000c00780b */ /* 0x000fc40003f0c000 */
[----:B------:R-:W-:Y:S02]  /*2c00*/  LOP3.LUT R15, R13, R15, R16, 0x96, !PT ;  /* 0x0000000f0d0f7212 */ /* 0x000fe400078e9610 */
[----:B------:R-:W-:Y:S01]  /*2c10*/  I2FP.F32.U32 R16, R11 ;  /* 0x0000000b00107245 */ /* 0x000fe20000201000 */
[----:B------:R-:W-:Y:S01]  /*2c20*/  FMUL R11, R14, R14 ;  /* 0x0000000e0e0b7220 */ /* 0x000fe20000400000 */
[----:B------:R-:W-:Y:S02]  /*2c30*/  I2FP.F32.U32 R14, R3 ;  /* 0x00000003000e7245 */ /* 0x000fe40000201000 */
[----:B------:R-:W-:Y:S01]  /*2c40*/  LOP3.LUT R3, R15, R2, RZ, 0x3c, !PT ;  /* 0x000000020f037212 */ /* 0x000fe200078e3cff */
[----:B------:R-:W-:Y:S01]  /*2c50*/  FFMA R11, R10, R10, R11 ;  /* 0x0000000a0a0b7223 */ /* 0x000fe2000000000b */
[----:B------:R-:W-:Y:S01]  /*2c60*/  IADD3 R9, PT, PT, R9, 0x26b663, R2 ;  /* 0x0026b66309097810 */ /* 0x000fe20007ffe002 */
[-C--:B------:R-:W-:Y:S01]  /*2c70*/  FFMA R16, R16, R7.reuse, 1.1641532182693481445e-10 ;  /* 0x2f00000010107423 */ /* 0x080fe20000000007 */
[----:B------:R-:W-:Y:S01]  /*2c80*/  FFMA R14, R14, R7, 1.1641532182693481445e-10 ;  /* 0x2f0000000e0e7423 */ /* 0x000fe20000000007 */
[----:B------:R-:W-:Y:S01]  /*2c90*/  IMAD.IADD R10, R3, 0x1, R8 ;  /* 0x00000001030a7824 */ /* 0x000fe200078e0208 */
[----:B------:R-:W-:Y:S01]  /*2ca0*/  FSETP.GTU.AND P1, PT, R11, 1, PT ;  /* 0x3f8000000b00780b */ /* 0x000fe20003f2c000 */
[----:B------:R-:W-:Y:S01]  /*2cb0*/  FMUL R13, R16, R16 ;  /* 0x00000010100d7220 */ /* 0x000fe20000400000 */
[----:B------:R-:W-:-:S02]  /*2cc0*/  VIADD R11, R6, 0x1 ;  /* 0x00000001060b7836 */ /* 0x000fc40000000000 */
[----:B------:R-:W-:Y:S01]  /*2cd0*/  I2FP.F32.U32 R12, R10 ;  /* 0x0000000a000c7245 */ /* 0x000fe20000201000 */
[----:B------:R-:W-:Y:S01]  /*2ce0*/  FFMA R13, R14, R14, R13 ;  /* 0x0000000e0e0d7223 */ /* 0x000fe2000000000d */
[----:B------:R-:W-:Y:S01]  /*2cf0*/  I2FP.F32.U32 R10, R9 ;  /* 0x00000009000a7245 */ /* 0x000fe20000201000 */
[----:B------:R-:W-:Y:S02]  /*2d00*/  @P0 IMAD.MOV R11, RZ, RZ, R6 ;  /* 0x000000ffff0b0224 */ /* 0x000fe400078e0206 */
[-C--:B------:R-:W-:Y:S01]  /*2d10*/  FFMA R12, R12, R7.reuse, 1.1641532182693481445e-10 ;  /* 0x2f0000000c0c7423 */ /* 0x080fe20000000007 */
[----:B------:R-:W-:Y:S01]  /*2d20*/  FSETP.GTU.AND P0, PT, R13, 1, PT ;  /* 0x3f8000000d00780b */ /* 0x000fe20003f0c000 */
[----:B------:R-:W-:Y:S01]  /*2d30*/  FFMA R10, R10, R7, 1.1641532182693481445e-10 ;  /* 0x2f0000000a0a7423 */ /* 0x000fe20000000007 */
[----:B------:R-:W-:Y:S02]  /*2d40*/  VIADD R6, R11, 0x1 ;  /* 0x000000010b067836 */ /* 0x000fe40000000000 */
[----:B------:R-:W-:Y:S01]  /*2d50*/  FMUL R7, R12, R12 ;  /* 0x0000000c0c077220 */ /* 0x000fe20000400000 */
[----:B------:R-:W-:-:S03]  /*2d60*/  @P1 IMAD.MOV R6, RZ, RZ, R11 ;  /* 0x000000ffff061224 */ /* 0x000fc600078e020b */
[----:B------:R-:W-:Y:S01]  /*2d70*/  FFMA R7, R10, R10, R7 ;  /* 0x0000000a0a077223 */ /* 0x000fe20000000007 */
[----:B------:R-:W-:-:S04]  /*2d80*/  VIADD R9, R6, 0x1 ;  /* 0x0000000106097836 */ /* 0x000fc80000000000 */
[----:B------:R-:W-:Y:S01]  /*2d90*/  FSETP.GTU.AND P1, PT, R7, 1, PT ;  /* 0x3f8000000700780b */ /* 0x000fe20003f2c000 */
[----:B------:R-:W-:Y:S02]  /*2da0*/  @P0 IMAD.MOV R9, RZ, RZ, R6 ;  /* 0x000000ffff090224 */ /* 0x000fe400078e0206 */
[----:B------:R-:W-:Y:S02]  /*2db0*/  IMAD.MOV.U32 R7, RZ, RZ, R8 ;  /* 0x000000ffff077224 */ /* 0x000fe400078e0008 */
[----:B------:R-:W-:Y:S02]  /*2dc0*/  VIADD R6, R9, 0x1 ;  /* 0x0000000109067836 */ /* 0x000fe40000000000 */
[----:B------:R-:W-:-:S06]  /*2dd0*/  VIADD R8, R8, 0x2c3e28 ;  /* 0x002c3e2808087836 */ /* 0x000fcc0000000000 */
[----:B------:R-:W-:Y:S01]  /*2de0*/  @P1 IMAD.MOV R6, RZ, RZ, R9 ;  /* 0x000000ffff061224 */ /* 0x000fe200078e0209 */
[----:B------:R-:W-:Y:S06]  /*2df0*/  BRA.U UP0, `(.L_x_45) ;  /* 0xfffffff900747547 */ /* 0x000fec000b83ffff */
.L_x_44:
[----:B------:R-:W-:-:S09]  /*2e00*/  UISETP.NE.AND UP0, UPT, UR4, URZ, UPT ;  /* 0x000000ff0400728c */ /* 0x000fd2000bf05270 */
[----:B------:R-:W-:Y:S05]  /*2e10*/  BRA.U !UP0, `(.L_x_43) ;  /* 0x0000000108907547 */ /* 0x000fea000b800000 */
[----:B------:R-:W-:Y:S01]  /*2e20*/  VIADD R7, R7, 0xb0f8a ;  /* 0x000b0f8a07077836 */ /* 0x000fe20000000000 */
[----:B------:R-:W-:-:S12]  /*2e30*/  UIADD3 UR4, UPT, UPT, -UR4, URZ, URZ ;  /* 0x000000ff04047290 */ /* 0x000fd8000fffe1ff */
.L_x_46:
[----:B------:R-:W-:Y:S01]  /*2e40*/  SHF.R.U32.HI R9, RZ, 0x2, R0 ;  /* 0x00000002ff097819 */ /* 0x000fe20000011600 */
[----:B------:R-:W-:Y:S01]  /*2e50*/  IMAD.MOV.U32 R10, RZ, RZ, R2 ;  /* 0x000000ffff0a7224 */ /* 0x000fe200078e0002 */
[----:B------:R-:W-:Y:S01]  /*2e60*/  SHF.R.U32.HI R11, RZ, 0x2, R4 ;  /* 0x00000002ff0b7819 */ /* 0x000fe20000011604 */
[----:B------:R-:W-:Y:S01]  /*2e70*/  UIADD3 UR4, UPT, UPT, UR4, 0x1, URZ ;  /* 0x0000000104047890 */ /* 0x000fe2000fffe0ff */
[----:B------:R-:W-:Y:S01]  /*2e80*/  LOP3.LUT R9, R9, R0, RZ, 0x3c, !PT ;  /* 0x0000000009097212 */ /* 0x000fe200078e3cff */
[----:B0-----:R-:W-:Y:S01]  /*2e90*/  IMAD.SHL.U32 R0, R3, 0x10, RZ ;  /* 0x0000001003007824 */ /* 0x001fe200078e00ff */
[----:B------:R-:W-:Y:S01]  /*2ea0*/  LOP3.LUT R11, R11, R4, RZ, 0x3c, !PT ;  /* 0x000000040b0b7212 */ /* 0x000fe200078e3cff */
[----:B------:R-:W-:Y:S02]  /*2eb0*/  UISETP.NE.AND UP0, UPT, UR4, URZ, UPT ;  /* 0x000000ff0400728c */ /* 0x000fe4000bf05270 */
[----:B------:R-:W-:Y:S02]  /*2ec0*/  IMAD.SHL.U32 R8, R9, 0x2, RZ ;  /* 0x0000000209087824 */ /* 0x000fe400078e00ff */
[----:B------:R-:W-:-:S03]  /*2ed0*/  IMAD.SHL.U32 R4, R11, 0x2, RZ ;  /* 0x000000020b047824 */ /* 0x000fc600078e00ff */
[----:B------:R-:W-:Y:S01]  /*2ee0*/  LOP3.LUT R0, R9, R8, R0, 0x96, !PT ;  /* 0x0000000809007212 */ /* 0x000fe200078e9600 */
[----:B------:R-:W-:Y:S02]  /*2ef0*/  IMAD.MOV.U32 R9, RZ, RZ, 0x2f800000 ;  /* 0x2f800000ff097424 */ /* 0x000fe400078e00ff */
[----:B------:R-:W-:Y:S01]  /*2f00*/  VIADD R8, R6, 0x1 ;  /* 0x0000000106087836 */ /* 0x000fe20000000000 */
[----:B------:R-:W-:-:S05]  /*2f10*/  LOP3.LUT R2, R0, R3, RZ, 0x3c, !PT ;  /* 0x0000000300027212 */ /* 0x000fca00078e3cff */
[----:B------:R-:W-:-:S05]  /*2f20*/  IMAD.SHL.U32 R0, R2, 0x10, RZ ;  /* 0x0000001002007824 */ /* 0x000fca00078e00ff */
[----:B------:R-:W-:Y:S02]  /*2f30*/  LOP3.LUT R11, R11, R4, R0, 0x96, !PT ;  /* 0x000000040b0b7212 */ /* 0x000fe400078e9600 */
[----:B------:R-:W-:Y:S02]  /*2f40*/  IADD3 R0, PT, PT, R7, -0x587c5, R2 ;  /* 0xfffa783b07007810 */ /* 0x000fe40007ffe002 */
[----:B------:R-:W-:Y:S02]  /*2f50*/  LOP3.LUT R12, R11, R2, RZ, 0x3c, !PT ;  /* 0x000000020b0c7212 */ /* 0x000fe400078e3cff */
[----:B------:R-:W-:-:S03]  /*2f60*/  I2FP.F32.U32 R0, R0 ;  /* 0x0000000000007245 */ /* 0x000fc60000201000 */
[----:B------:R-:W-:Y:S02]  /*2f70*/  IMAD.IADD R4, R12, 0x1, R7 ;  /* 0x000000010c047824 */ /* 0x000fe400078e0207 */
[----:B------:R-:W-:Y:S01]  /*2f80*/  FFMA R0, R0, R9, 1.1641532182693481445e-10 ;  /* 0x2f00000000007423 */ /* 0x000fe20000000009 */
[----:B------:R-:W-:Y:S02]  /*2f90*/  VIADD R7, R7, 0xb0f8a ;  /* 0x000b0f8a07077836 */ /* 0x000fe40000000000 */
[----:B------:R-:W-:-:S05]  /*2fa0*/  I2FP.F32.U32 R4, R4 ;  /* 0x0000000400047245 */ /* 0x000fca0000201000 */
[----:B------:R-:W-:-:S04]  /*2fb0*/  FFMA R4, R4, R9, 1.1641532182693481445e-10 ;  /* 0x2f00000004047423 */ /* 0x000fc80000000009 */
[----:B------:R-:W-:Y:S01]  /*2fc0*/  FMUL R9, R4, R4 ;  /* 0x0000000404097220 */ /* 0x000fe20000400000 */
[----:B------:R-:W-:-:S03]  /*2fd0*/  IMAD.MOV.U32 R4, RZ, RZ, R10 ;  /* 0x000000ffff047224 */ /* 0x000fc600078e000a */
[----:B------:R-:W-:Y:S01]  /*2fe0*/  FFMA R9, R0, R0, R9 ;  /* 0x0000000000097223 */ /* 0x000fe20000000009 */
[----:B------:R-:W-:Y:S02]  /*2ff0*/  IMAD.MOV.U32 R0, RZ, RZ, R5 ;  /* 0x000000ffff007224 */ /* 0x000fe400078e0005 */
[----:B------:R-:W-:Y:S02]  /*3000*/  IMAD.MOV.U32 R5, RZ, RZ, R3 ;  /* 0x000000ffff057224 */ /* 0x000fe400078e0003 */
[----:B------:R-:W-:Y:S01]  /*3010*/  FSETP.GTU.AND P0, PT, R9, 1, PT ;  /* 0x3f8000000900780b */ /* 0x000fe20003f0c000 */
[----:B------:R-:W-:-:S12]  /*3020*/  IMAD.MOV.U32 R3, RZ, RZ, R12 ;  /* 0x000000ffff037224 */ /* 0x000fd800078e000c */
[----:B------:R-:W-:-:S04]  /*3030*/  @P0 IMAD.MOV R8, RZ, RZ, R6 ;  /* 0x000000ffff080224 */ /* 0x000fc800078e0206 */
[----:B------:R-:W-:Y:S01]  /*3040*/  IMAD.MOV.U32 R6, RZ, RZ, R8 ;  /* 0x000000ffff067224 */ /* 0x000fe200078e0008 */
[----:B------:R-:W-:Y:S06]  /*3050*/  BRA.U UP0, `(.L_x_46) ;  /* 0xfffffffd00787547 */ /* 0x000fec000b83ffff */
.L_x_43:
[----:B0-----:R-:W0:Y:S01]  /*3060*/  S2R R0, SR_LANEID ;  /* 0x0000000000007919 */ /* 0x001e220000000000 */
[----:B------:R-:W1:Y:S08]  /*3070*/  REDUX.SUM UR5, R6 ;  /* 0x00000000060573c4 */ /* 0x000e70000000c000 */
[----:B------:R-:W2:Y:S01]  /*3080*/  LDC.64 R2, c[0x0][0x388] ;  /* 0x0000e200ff027b82 */ /* 0x000ea20000000a00 */
[----:B------:R-:W-:-:S02]  /*3090*/  VOTEU.ANY UR4, UPT, PT ;  /* 0x0000000000047886 */ /* 0x000fc400038e0100 */
[----:B------:R-:W-:Y:S01]  /*30a0*/  UFLO.U32 UR4, UR4 ;  /* 0x00000004000472bd */ /* 0x000fe200080e0000 */
[----:B-1----:R-:W-:-:S05]  /*30b0*/  IMAD.U32 R5, RZ, RZ, UR5 ;  /* 0x00000005ff057e24 */ /* 0x002fca000f8e00ff */
[----:B0-----:R-:W-:-:S13]  /*30c0*/  ISETP.EQ.U32.AND P0, PT, R0, UR4, PT ;  /* 0x0000000400007c0c */ /* 0x001fda000bf02070 */
[----:B--2---:R-:W-:Y:S01]  /*30d0*/  @P0 REDG.E.ADD.STRONG.GPU desc[UR6][R2.64], R5 ;  /* 0x000000050200098e */ /* 0x004fe2000c12e106 */
[----:B------:R-:W-:Y:S05]  /*30e0*/  EXIT ;  /* 0x000000000000794d */ /* 0x000fea0003800000 */
.L_x_47:
        /* <DEDUP_REMOVED lines=9> */
.L_x_71:


//--------------------- .text._Z17generateIntKernelP17curandStateXORWOWPji --------------------------
	.section	.text._Z17generateIntKernelP17curandStateXORWOWPji,"ax",@progbits
	.align	128
        .global         _Z17generateIntKernelP17curandStateXORWOWPji
        .type           _Z17generateIntKernelP17curandStateXORWOWPji,@function
        .size           _Z17generateIntKernelP17curandStateXORWOWPji,(.L_x_72 - _Z17generateIntKernelP17curandStateXORWOWPji)
        .other          _Z17generateIntKernelP17curandStateXORWOWPji,@"STO_CUDA_ENTRY STV_DEFAULT"
_Z17generateIntKernelP17curandStateXORWOWPji:
.text._Z17generateIntKernelP17curandStateXORWOWPji:
        /* <DEDUP_REMOVED lines=9> */
[----:B------:R-:W1:Y:S07]  /*0090*/  LDCU.64 UR4, c[0x0][0x358] ;  /* 0x00006b00ff0477ac */ /* 0x000e6e0008000a00 */
[----:B------:R-:W2:Y:S01]  /*00a0*/  LDC.64 R8, c[0x0][0x388] ;  /* 0x0000e200ff087b82 */ /* 0x000ea20000000a00 */
[----:B0-----:R-:W-:-:S05]  /*00b0*/  IMAD.WIDE R2, R11, 0x30, R2 ;  /* 0x000000300b027825 */ /* 0x001fca00078e0202 */
[----:B-1----:R-:W3:Y:S04]  /*00c0*/  LDG.E.64 R12, desc[UR4][R2.64] ;  /* 0x00000004020c7981 */ /* 0x002ee8000c1e1b00 */
[----:B------:R-:W4:Y:S04]  /*00d0*/  LDG.E.64 R4, desc[UR4][R2.64+0x10] ;  /* 0x0000100402047981 */ /* 0x000f28000c1e1b00 */
[----:B------:R-:W5:Y:S01]  /*00e0*/  LDG.E.64 R6, desc[UR4][R2.64+0x8] ;  /* 0x0000080402067981 */ /* 0x000f62000c1e1b00 */
[----:B--2---:R-:W-:Y:S01]  /*00f0*/  IMAD.WIDE R8, R11, 0x4, R8 ;  /* 0x000000040b087825 */ /* 0x004fe200078e0208 */
[----:B---3--:R-:W-:-:S02]  /*0100*/  SHF.R.U32.HI R0, RZ, 0x2, R13 ;  /* 0x00000002ff007819 */ /* 0x008fc4000001160d */
[----:B------:R-:W-:Y:S02]  /*0110*/  IADD3 R12, PT, PT, R12, 0x587c5, RZ ;  /* 0x000587c50c0c7810 */ /* 0x000fe40007ffe0ff */
[----:B------:R-:W-:Y:S01]  /*0120*/  LOP3.LUT R0, R0, R13, RZ, 0x3c, !PT ;  /* 0x0000000d00007212 */ /* 0x000fe200078e3cff */
[----:B----4-:R-:W-:Y:S01]  /*0130*/  IMAD.SHL.U32 R13, R5, 0x10, RZ ;  /* 0x00000010050d7824 */ /* 0x010fe200078e00ff */
[----:B------:R-:W-:Y:S01]  /*0140*/  MOV R14, R5 ;  /* 0x00000005000e7202 */ /* 0x000fe20000000f00 */
[----:B------:R-:W-:Y:S02]  /*0150*/  IMAD.MOV.U32 R11, RZ, RZ, R4 ;  /* 0x000000ffff0b7224 */ /* 0x000fe400078e0004 */
[----:B------:R-:W-:-:S05]  /*0160*/  IMAD.SHL.U32 R10, R0, 0x2, RZ ;  /* 0x00000002000a7824 */ /* 0x000fca00078e00ff */
[----:B------:R-:W-:Y:S02]  /*0170*/  LOP3.LUT R10, R0, R10, R13, 0x96, !PT ;  /* 0x0000000a000a7212 */ /* 0x000fe400078e960d */
[----:B-----5:R-:W-:Y:S02]  /*0180*/  MOV R13, R6 ;  /* 0x00000006000d7202 */ /* 0x020fe40000000f00 */
[----:B------:R-:W-:Y:S01]  /*0190*/  LOP3.LUT R15, R10, R5, RZ, 0x3c, !PT ;  /* 0x000000050a0f7212 */ /* 0x000fe200078e3cff */
[----:B------:R-:W-:Y:S02]  /*01a0*/  IMAD.MOV.U32 R10, RZ, RZ, R7 ;  /* 0x000000ffff0a7224 */ /* 0x000fe400078e0007 */
[----:B------:R-:W-:Y:S02]  /*01b0*/  STG.E.64 desc[UR4][R2.64], R12 ;  /* 0x0000000c02007986 */ /* 0x000fe4000c101b04 */
[----:B------:R-:W-:Y:S02]  /*01c0*/  IMAD.IADD R5, R15, 0x1, R12 ;  /* 0x000000010f057824 */ /* 0x000fe400078e020c */
[----:B------:R-:W-:Y:S04]  /*01d0*/  STG.E.64 desc[UR4][R2.64+0x10], R14 ;  /* 0x0000100e02007986 */ /* 0x000fe8000c101b04 */
[----:B------:R-:W-:Y:S04]  /*01e0*/  STG.E.64 desc[UR4][R2.64+0x8], R10 ;  /* 0x0000080a02007986 */ /* 0x000fe8000c101b04 */
[----:B------:R-:W-:Y:S01]  /*01f0*/  STG.E desc[UR4][R8.64], R5 ;  /* 0x0000000508007986 */ /* 0x000fe2000c101904 */
[----:B------:R-:W-:Y:S05]  /*0200*/  EXIT ;  /* 0x000000000000794d */ /* 0x000fea0003800000 */
.L_x_48:
        /* <DEDUP_REMOVED lines=15> */
.L_x_72:


//--------------------- .text._Z20generateNormalKernelP17curandStateXORWOWPfi --------------------------
	.section	.text._Z20generateNormalKernelP17curandStateXORWOWPfi,"ax",@progbits
	.align	128
        .global         _Z20generateNormalKernelP17curandStateXORWOWPfi
        .type           _Z20generateNormalKernelP17curandStateXORWOWPfi,@function
        .size           _Z20generateNormalKernelP17curandStateXORWOWPfi,(.L_x_69 - _Z20generateNormalKernelP17curandStateXORWOWPfi)
        .other          _Z20generateNormalKernelP17curandStateXORWOWPfi,@"STO_CUDA_ENTRY STV_DEFAULT"
_Z20generateNormalKernelP17curandStateXORWOWPfi:
.text._Z20generateNormalKernelP17curandStateXORWOWPfi:
        /* <DEDUP_REMOVED lines=10> */
[----:B0-----:R-:W-:-:S05]  /*00a0*/  IMAD.WIDE R2, R10, 0x30, R2 ;  /* 0x000000300a027825 */ /* 0x001fca00078e0202 */
[----:B-1----:R-:W2:Y:S01]  /*00b0*/  LDG.E R0, desc[UR4][R2.64+0x18] ;  /* 0x0000180402007981 */ /* 0x002ea2000c1e1900 */
[----:B------:R-:W-:Y:S01]  /*00c0*/  BSSY.RECONVERGENT B0, `(.L_x_49) ;  /* 0x0000052000007945 */ /* 0x000fe20003800200 */
[----:B--2---:R-:W-:-:S13]  /*00d0*/  ISETP.NE.AND P0, PT, R0, 0x1, PT ;  /* 0x000000010000780c */ /* 0x004fda0003f05270 */
[----:B------:R-:W-:Y:S05]  /*00e0*/  @!P0 BRA `(.L_x_50) ;  /* 0x0000000400348947 */ /* 0x000fea0003800000 */
[----:B------:R-:W2:Y:S04]  /*00f0*/  LDG.E.64 R4, desc[UR4][R2.64] ;  /* 0x0000000402047981 */ /* 0x000ea8000c1e1b00 */
[----:B------:R-:W3:Y:S04]  /*0100*/  LDG.E.64 R6, desc[UR4][R2.64+0x10] ;  /* 0x0000100402067981 */ /* 0x000ee8000c1e1b00 */
[----:B------:R-:W4:Y:S01]  /*0110*/  LDG.E.64 R8, desc[UR4][R2.64+0x8] ;  /* 0x0000080402087981 */ /* 0x000f22000c1e1b00 */
[----:B------:R-:W-:Y:S01]  /*0120*/  MOV R14, 0x3e055027 ;  /* 0x3e055027000e7802 */ /* 0x000fe20000000f00 */
[----:B------:R-:W-:Y:S01]  /*0130*/  BSSY.RECONVERGENT B1, `(.L_x_51) ;  /* 0x000003f000017945 */ /* 0x000fe20003800200 */
[----:B--2---:R-:W-:-:S04]  /*0140*/  SHF.R.U32.HI R0, RZ, 0x2, R5 ;  /* 0x00000002ff007819 */ /* 0x004fc80000011605 */
[----:B------:R-:W-:Y:S01]  /*0150*/  LOP3.LUT R0, R0, R5, RZ, 0x3c, !PT ;  /* 0x0000000500007212 */ /* 0x000fe200078e3cff */
[----:B---3--:R0:W-:Y:S01]  /*0160*/  STG.E.64 desc[UR4][R2.64+0x8], R6 ;  /* 0x0000080602007986 */ /* 0x0081e2000c101b04 */
[----:B------:R-:W-:Y:S02]  /*0170*/  SHF.L.U32 R5, R7, 0x4, RZ ;  /* 0x0000000407057819 */ /* 0x000fe400000006ff */
[----:B------:R-:W-:-:S04]  /*0180*/  SHF.L.U32 R11, R0, 0x1, RZ ;  /* 0x00000001000b7819 */ /* 0x000fc800000006ff */
[----:B------:R-:W-:Y:S01]  /*0190*/  LOP3.LUT R12, R0, R11, R5, 0x96, !PT ;  /* 0x0000000b000c7212 */ /* 0x000fe200078e9605 */
[----:B------:R-:W-:-:S03]  /*01a0*/  HFMA2 R5, -RZ, RZ, 0.1171875, 0 ;  /* 0x2f800000ff057431 */ /* 0x000fc600000001ff */
[----:B------:R-:W-:-:S04]  /*01b0*/  LOP3.LUT R12, R12, R7, RZ, 0x3c, !PT ;  /* 0x000000070c0c7212 */ /* 0x000fc800078e3cff */
[----:B------:R-:W-:-:S04]  /*01c0*/  IADD3 R0, PT, PT, R4, 0x587c5, R12 ;  /* 0x000587c504007810 */ /* 0x000fc80007ffe00c */
[----:B------:R-:W-:-:S05]  /*01d0*/  I2FP.F32.U32 R0, R0 ;  /* 0x0000000000007245 */ /* 0x000fca0000201000 */
[----:B------:R-:W-:-:S05]  /*01e0*/  FFMA R0, R0, R5, 1.1641532182693481445e-10 ;  /* 0x2f00000000007423 */ /* 0x000fca0000000005 */
[----:B------:R-:W-:-:S04]  /*01f0*/  FSETP.GEU.AND P0, PT, R0, 1.175494350822287508e-38, PT ;  /* 0x008000000000780b */ /* 0x000fc80003f0e000 */
[----:B------:R-:W-:-:S09]  /*0200*/  FSEL R11, RZ, -23, P0 ;  /* 0xc1b80000ff0b7808 */ /* 0x000fd20000000000 */
[----:B------:R-:W-:-:S04]  /*0210*/  @!P0 FMUL R0, R0, 8388608 ;  /* 0x4b00000000008820 */ /* 0x000fc80000400000 */
[C---:B------:R-:W-:Y:S01]  /*0220*/  VIADD R5, R0.reuse, 0xc0d55555 ;  /* 0xc0d5555500057836 */ /* 0x040fe20000000000 */
[----:B------:R-:W-:-:S04]  /*0230*/  ISETP.GT.U32.AND P0, PT, R0, 0x7f7fffff, PT ;  /* 0x7f7fffff0000780c */ /* 0x000fc80003f04070 */
[----:B------:R-:W-:-:S04]  /*0240*/  LOP3.LUT R13, R5, 0xff800000, RZ, 0xc0, !PT ;  /* 0xff800000050d7812 */ /* 0x000fc800078ec0ff */
[----:B------:R-:W-:-:S05]  /*0250*/  IADD3 R5, PT, PT, R0, -R13, RZ ;  /* 0x8000000d00057210 */ /* 0x000fca0007ffe0ff */
[----:B------:R-:W-:Y:S01]  /*0260*/  FADD R15, R5, -1 ;  /* 0xbf800000050f7421 */ /* 0x000fe20000000000 */
[----:B----4-:R-:W-:-:S03]  /*0270*/  SHF.R.U32.HI R5, RZ, 0x2, R8 ;  /* 0x00000002ff057819 */ /* 0x010fc60000011608 */
[----:B------:R-:W-:Y:S01]  /*0280*/  FFMA R14, R15, -R14, 0.14084610342979431152 ;  /* 0x3e1039f60f0e7423 */ /* 0x000fe2000000080e */
[----:B------:R-:W-:Y:S02]  /*0290*/  LOP3.LUT R5, R5, R8, RZ, 0x3c, !PT ;  /* 0x0000000805057212 */ /* 0x000fe400078e3cff */
[----:B------:R-:W-:Y:S01]  /*02a0*/  SHF.L.U32 R8, R12, 0x4, RZ ;  /* 0x000000040c087819 */ /* 0x000fe200000006ff */
[----:B------:R-:W-:-:S04]  /*02b0*/  FFMA R14, R15, R14, -0.12148627638816833496 ;  /* 0xbdf8cdcc0f0e7423 */ /* 0x000fc8000000000e */
[----:B------:R-:W-:-:S04]  /*02c0*/  FFMA R14, R15, R14, 0.13980610668659210205 ;  /* 0x3e0f29550f0e7423 */ /* 0x000fc8000000000e */
[----:B------:R-:W-:-:S04]  /*02d0*/  FFMA R14, R15, R14, -0.16684235632419586182 ;  /* 0xbe2ad8b90f0e7423 */ /* 0x000fc8000000000e */
[----:B------:R-:W-:-:S04]  /*02e0*/  FFMA R14, R15, R14, 0.20012299716472625732 ;  /* 0x3e4ced0b0f0e7423 */ /* 0x000fc8000000000e */
[----:B------:R-:W-:-:S04]  /*02f0*/  FFMA R14, R15, R14, -0.24999669194221496582 ;  /* 0xbe7fff220f0e7423 */ /* 0x000fc8000000000e */
[----:B------:R-:W-:-:S04]  /*0300*/  FFMA R14, R15, R14, 0.33333182334899902344 ;  /* 0x3eaaaa780f0e7423 */ /* 0x000fc8000000000e */
[C---:B------:R-:W-:Y:S01]  /*0310*/  FFMA R16, R15.reuse, R14, -0.5 ;  /* 0xbf0000000f107423 */ /* 0x040fe2000000000e */
[----:B------:R-:W-:Y:S02]  /*0320*/  I2FP.F32.S32 R14, R13 ;  /* 0x0000000d000e7245 */ /* 0x000fe40000201400 */
[----:B------:R-:W-:Y:S01]  /*0330*/  MOV R13, 0x7f800000 ;  /* 0x7f800000000d7802 */ /* 0x000fe20000000f00 */
[----:B------:R-:W-:Y:S02]  /*0340*/  FMUL R16, R15, R16 ;  /* 0x000000100f107220 */ /* 0x000fe40000400000 */
[----:B------:R-:W-:Y:S01]  /*0350*/  FFMA R14, R14, 1.1920928955078125e-07, R11 ;  /* 0x340000000e0e7823 */ /* 0x000fe2000000000b */
[----:B------:R-:W-:Y:S02]  /*0360*/  IMAD.SHL.U32 R11, R5, 0x2, RZ ;  /* 0x00000002050b7824 */ /* 0x000fe400078e00ff */
[----:B------:R-:W-:-:S04]  /*0370*/  FFMA R15, R15, R16, R15 ;  /* 0x000000100f0f7223 */ /* 0x000fc8000000000f */
[----:B------:R-:W-:Y:S01]  /*0380*/  FFMA R14, R14, 0.69314718246459960938, R15 ;  /* 0x3f3172180e0e7823 */ /* 0x000fe2000000000f */
[----:B------:R-:W-:Y:S01]  /*0390*/  @P0 FFMA R14, R0, R13, +INF ;  /* 0x7f800000000e0423 */ /* 0x000fe2000000000d */
[----:B------:R-:W-:Y:S01]  /*03a0*/  LOP3.LUT R11, R5, R11, R8, 0x96, !PT ;  /* 0x0000000b050b7212 */ /* 0x000fe200078e9608 */
[----:B------:R-:W-:Y:S01]  /*03b0*/  VIADD R8, R4, 0xb0f8a ;  /* 0x000b0f8a04087836 */ /* 0x000fe20000000000 */
[----:B------:R-:W-:Y:S01]  /*03c0*/  FSETP.NEU.AND P0, PT, R0, RZ, PT ;  /* 0x000000ff0000720b */ /* 0x000fe20003f0d000 */
[----:B------:R-:W-:Y:S01]  /*03d0*/  FMUL R14, R14, -2 ;  /* 0xc00000000e0e7820 */ /* 0x000fe20000400000 */
[----:B------:R-:W-:Y:S01]  /*03e0*/  LOP3.LUT R13, R11, R12, RZ, 0x3c, !PT ;  /* 0x0000000c0b0d7212 */ /* 0x000fe200078e3cff */
[----:B------:R-:W-:Y:S01]  /*03f0*/  IMAD.MOV.U32 R11, RZ, RZ, 0x30c90fdb ;  /* 0x30c90fdbff0b7424 */ /* 0x000fe200078e00ff */
[----:B------:R0:W-:Y:S02]  /*0400*/  STG.E.64 desc[UR4][R2.64], R8 ;  /* 0x0000000802007986 */ /* 0x0001e4000c101b04 */
[----:B------:R-:W-:-:S02]  /*0410*/  FSEL R14, R14, +INF , P0 ;  /* 0x7f8000000e0e7808 */ /* 0x000fc40000000000 */
[----:B------:R0:W-:Y:S01]  /*0420*/  STG.E.64 desc[UR4][R2.64+0x10], R12 ;  /* 0x0000100c02007986 */ /* 0x0001e2000c101b04 */
[----:B------:R-:W-:Y:S01]  /*0430*/  IADD3 R0, PT, PT, R13, R8, RZ ;  /* 0x000000080d007210 */ /* 0x000fe20007ffe0ff */
[----:B------:R0:W1:Y:S01]  /*0440*/  MUFU.RSQ R5, R14 ;  /* 0x0000000e00057308 */ /* 0x0000620000001400 */
[----:B------:R-:W-:Y:S02]  /*0450*/  IADD3 R4, PT, PT, R14, -0xd000000, RZ ;  /* 0xf30000000e047810 */ /* 0x000fe40007ffe0ff */
[----:B------:R-:W-:Y:S02]  /*0460*/  I2FP.F32.U32 R0, R0 ;  /* 0x0000000000007245 */ /* 0x000fe40000201000 */
[----:B------:R-:W-:-:S03]  /*0470*/  ISETP.GT.U32.AND P0, PT, R4, 0x727fffff, PT ;  /* 0x727fffff0400780c */ /* 0x000fc60003f04070 */
[----:B------:R-:W-:-:S10]  /*0480*/  FFMA R11, R0, R11, 7.314590599882819788e-10 ;  /* 0x30490fdb000b7423 */ /* 0x000fd4000000000b */
[----:B01----:R-:W-:Y:S05]  /*0490*/  @!P0 BRA `(.L_x_52) ;  /* 0x0000000000108947 */ /* 0x003fea0003800000 */
[----:B------:R-:W-:-:S07]  /*04a0*/  MOV R8, 0x4c0 ;  /* 0x000004c000087802 */ /* 0x000fce0000000f00 */
[----:B------:R-:W-:Y:S05]  /*04b0*/  CALL.REL.NOINC `($__internal_2_$__cuda_sm20_sqrt_rn_f32_slowpath) ;  /* 0x00000000005c7944 */ /* 0x000fea0003c00000 */
[----:B------:R-:W-:Y:S01]  /*04c0*/  MOV R0, R14 ;  /* 0x0000000e00007202 */ /* 0x000fe20000000f00 */
[----:B------:R-:W-:Y:S06]  /*04d0*/  BRA `(.L_x_53) ;  /* 0x0000000000107947 */ /* 0x000fec0003800000 */
.L_x_52:
[----:B------:R-:W-:Y:S01]  /*04e0*/  FMUL.FTZ R7, R14, R5 ;  /* 0x000000050e077220 */ /* 0x000fe20000410000 */
[----:B------:R-:W-:-:S03]  /*04f0*/  FMUL.FTZ R5, R5, 0.5 ;  /* 0x3f00000005057820 */ /* 0x000fc60000410000 */
[----:B------:R-:W-:-:S04]  /*0500*/  FFMA R0, -R7, R7, R14 ;  /* 0x0000000707007223 */ /* 0x000fc8000000010e */
[----:B------:R-:W-:-:S07]  /*0510*/  FFMA R0, R0, R5, R7 ;  /* 0x0000000500007223 */ /* 0x000fce0000000007 */
.L_x_53:
[----:B------:R-:W-:Y:S05]  /*0520*/  BSYNC.RECONVERGENT B1 ;  /* 0x0000000000017941 */ /* 0x000fea0003800200 */
.L_x_51:
[----:B------:R-:W-:Y:S01]  /*0530*/  FMUL.RZ R11, R11, 0.15915493667125701904 ;  /* 0x3e22f9830b0b7820 */ /* 0x000fe2000040c000 */
[----:B------:R-:W-:-:S03]  /*0540*/  HFMA2 R9, -RZ, RZ, 0, 5.9604644775390625e-08 ;  /* 0x00000001ff097431 */ /* 0x000fc600000001ff */
[----:B------:R-:W0:Y:S02]  /*0550*/  MUFU.COS R5, R11 ;  /* 0x0000000b00057308 */ /* 0x000e240000000000 */
[----:B------:R1:W-:Y:S01]  /*0560*/  STG.E desc[UR4][R2.64+0x18], R9 ;  /* 0x0000180902007986 */ /* 0x0003e2000c101904 */
[----:B0-----:R-:W-:-:S05]  /*0570*/  FMUL R7, R5, R0 ;  /* 0x0000000005077220 */ /* 0x001fca0000400000 */
[----:B------:R-:W0:Y:S01]  /*0580*/  MUFU.SIN R5, R11 ;  /* 0x0000000b00057308 */ /* 0x000e220000000400 */
[----:B------:R1:W-:Y:S01]  /*0590*/  STG.E desc[UR4][R2.64+0x20], R7 ;  /* 0x0000200702007986 */ /* 0x0003e2000c101904 */
[----:B0-----:R-:W-:Y:S01]  /*05a0*/  FMUL R5, R5, R0 ;  /* 0x0000000005057220 */ /* 0x001fe20000400000 */
[----:B-1----:R-:W-:Y:S06]  /*05b0*/  BRA `(.L_x_54) ;  /* 0x0000000000087947 */ /* 0x002fec0003800000 */
.L_x_50:
[----:B------:R0:W5:Y:S04]  /*05c0*/  LDG.E R5, desc[UR4][R2.64+0x20] ;  /* 0x0000200402057981 */ /* 0x000168000c1e1900 */
[----:B------:R0:W-:Y:S02]  /*05d0*/  STG.E desc[UR4][R2.64+0x18], RZ ;  /* 0x000018ff02007986 */ /* 0x0001e4000c101904 */
.L_x_54:
[----:B------:R-:W-:Y:S05]  /*05e0*/  BSYNC.RECONVERGENT B0 ;  /* 0x0000000000007941 */ /* 0x000fea0003800200 */
.L_x_49:
[----:B0-----:R-:W0:Y:S02]  /*05f0*/  LDC.64 R2, c[0x0][0x388] ;  /* 0x0000e200ff027b82 */ /* 0x001e240000000a00 */
[----:B0-----:R-:W-:-:S05]  /*0600*/  IMAD.WIDE R10, R10, 0x4, R2 ;  /* 0x000000040a0a7825 */ /* 0x001fca00078e0202 */
[----:B-----5:R-:W-:Y:S01]  /*0610*/  STG.E desc[UR4][R10.64], R5 ;  /* 0x000000050a007986 */ /* 0x020fe2000c101904 */
[----:B------:R-:W-:Y:S05]  /*0620*/  EXIT ;  /* 0x000000000000794d */ /* 0x000fea0003800000 */
        .weak           $__internal_2_$__cuda_sm20_sqrt_rn_f32_slowpath
        .type           $__internal_2_$__cuda_sm20_sqrt_rn_f32_slowpath,@function
        .size           $__internal_2_$__cuda_sm20_sqrt_rn_f32_slowpath,(.L_x_69 - $__internal_2_$__cuda_sm20_sqrt_rn_f32_slowpath)
$__internal_2_$__cuda_sm20_sqrt_rn_f32_slowpath:
[----:B------:R-:W-:-:S13]  /*0630*/  LOP3.LUT P0, RZ, R14, 0x7fffffff, RZ, 0xc0, !PT ;  /* 0x7fffffff0eff7812 */ /* 0x000fda000780c0ff */
[----:B------:R-:W-:Y:S05]  /*0640*/  @!P0 BRA `(.L_x_55) ;  /* 0x0000000000448947 */ /* 0x000fea0003800000 */
[----:B------:R-:W-:Y:S02]  /*0650*/  FSETP.GEU.FTZ.AND P0, PT, R14, RZ, PT ;  /* 0x000000ff0e00720b */ /* 0x000fe40003f1e000 */
[----:B------:R-:W-:-:S11]  /*0660*/  MOV R0, R14 ;  /* 0x0000000e00007202 */ /* 0x000fd60000000f00 */
[----:B------:R-:W-:Y:S01]  /*0670*/  @!P0 IMAD.MOV.U32 R14, RZ, RZ, 0x7fffffff ;  /* 0x7fffffffff0e8424 */ /* 0x000fe200078e00ff */
[----:B------:R-:W-:Y:S06]  /*0680*/  @!P0 BRA `(.L_x_55) ;  /* 0x0000000000348947 */ /* 0x000fec0003800000 */
[----:B------:R-:W-:-:S13]  /*0690*/  FSETP.GTU.FTZ.AND P0, PT, |R0|, +INF , PT ;  /* 0x7f8000000000780b */ /* 0x000fda0003f1c200 */
[----:B------:R-:W-:Y:S01]  /*06a0*/  @P0 FADD.FTZ R14, R0, 1 ;  /* 0x3f800000000e0421 */ /* 0x000fe20000010000 */
[----:B------:R-:W-:Y:S06]  /*06b0*/  @P0 BRA `(.L_x_55) ;  /* 0x0000000000280947 */ /* 0x000fec0003800000 */
[----:B------:R-:W-:-:S13]  /*06c0*/  FSETP.NEU.FTZ.AND P0, PT, |R0|, +INF , PT ;  /* 0x7f8000000000780b */ /* 0x000fda0003f1d200 */
[----:B------:R-:W-:Y:S01]  /*06d0*/  @P0 FFMA R4, R0, 1.84467440737095516160e+19, RZ ;  /* 0x5f80000000040823 */ /* 0x000fe200000000ff */
[----:B------:R-:W-:-:S03]  /*06e0*/  @!P0 MOV R14, R0 ;  /* 0x00000000000e8202 */ /* 0x000fc60000000f00 */
[----:B------:R-:W0:Y:S02]  /*06f0*/  @P0 MUFU.RSQ R5, R4 ;  /* 0x0000000400050308 */ /* 0x000e240000001400 */
[----:B0-----:R-:W-:Y:S01]  /*0700*/  @P0 FMUL.FTZ R7, R4, R5 ;  /* 0x0000000504070220 */ /* 0x001fe20000410000 */
[----:B------:R-:W-:-:S03]  /*0710*/  @P0 FMUL.FTZ R5, R5, 0.5 ;  /* 0x3f00000005050820 */ /* 0x000fc60000410000 */
[----:B------:R-:W-:-:S04]  /*0720*/  @P0 FADD.FTZ R6, -R7, -RZ ;  /* 0x800000ff07060221 */ /* 0x000fc80000010100 */
[----:B------:R-:W-:-:S04]  /*0730*/  @P0 FFMA R6, R7, R6, R4 ;  /* 0x0000000607060223 */ /* 0x000fc80000000004 */
[----:B------:R-:W-:-:S04]  /*0740*/  @P0 FFMA R5, R6, R5, R7 ;  /* 0x0000000506050223 */ /* 0x000fc80000000007 */
[----:B------:R-:W-:-:S07]  /*0750*/  @P0 FMUL.FTZ R14, R5, 2.3283064365386962891e-10 ;  /* 0x2f800000050e0820 */ /* 0x000fce0000410000 */
.L_x_55:
[----:B------:R-:W-:Y:S01]  /*0760*/  HFMA2 R5, -RZ, RZ, 0, 0 ;  /* 0x00000000ff057431 */ /* 0x000fe200000001ff */
[----:B------:R-:W-:-:S04]  /*0770*/  MOV R4, R8 ;  /* 0x0000000800047202 */ /* 0x000fc80000000f00 */
[----:B------:R-:W-:Y:S05]  /*0780*/  RET.REL.NODEC R4 `(_Z20generateNormalKernelP17curandStateXORWOWPfi) ;  /* 0xfffffff8041c7950 */ /* 0x000fea0003c3ffff */
.L_x_56:
        /* <DEDUP_REMOVED lines=15> */
.L_x_69:


//--------------------- .text._Z14generateKernelP17curandStateXORWOWPfi --------------------------
	.section	.text._Z14generateKernelP17curandStateXORWOWPfi,"ax",@progbits
	.align	128
        .global         _Z14generateKernelP17curandStateXORWOWPfi
        .type           _Z14generateKernelP17curandStateXORWOWPfi,@function
        .size           _Z14generateKernelP17curandStateXORWOWPfi,(.L_x_74 - _Z14generateKernelP17curandStateXORWOWPfi)
        .other          _Z14generateKernelP17curandStateXORWOWPfi,@"STO_CUDA_ENTRY STV_DEFAULT"
_Z14generateKernelP17curandStateXORWOWPfi:
.text._Z14generateKernelP17curandStateXORWOWPfi:
        /* <DEDUP_REMOVED lines=15> */
[----:B------:R-:W-:Y:S02]  /*00f0*/  IMAD.MOV.U32 R15, RZ, RZ, 0x2f800000 ;  /* 0x2f800000ff0f7424 */ /* 0x000fe400078e00ff */
[----:B--2---:R-:W-:Y:S01]  /*0100*/  IMAD.WIDE R8, R11, 0x4, R8 ;  /* 0x000000040b087825 */ /* 0x004fe200078e0208 */
[----:B---3--:R-:W-:-:S03]  /*0110*/  SHF.R.U32.HI R0, RZ, 0x2, R13 ;  /* 0x00000002ff007819 */ /* 0x008fc6000001160d */
[----:B------:R-:W-:Y:S01]  /*0120*/  VIADD R12, R12, 0x587c5 ;  /* 0x000587c50c0c7836 */ /* 0x000fe20000000000 */
[----:B------:R-:W-:Y:S01]  /*0130*/  LOP3.LUT R0, R0, R13, RZ, 0x3c, !PT ;  /* 0x0000000d00007212 */ /* 0x000fe200078e3cff */
[----:B----4-:R-:W-:Y:S01]  /*0140*/  IMAD.SHL.U32 R13, R7, 0x10, RZ ;  /* 0x00000010070d7824 */ /* 0x010fe200078e00ff */
[----:B------:R-:W-:Y:S01]  /*0150*/  MOV R17, R6 ;  /* 0x0000000600117202 */ /* 0x000fe20000000f00 */
[----:B------:R-:W-:Y:S01]  /*0160*/  IMAD.MOV.U32 R18, RZ, RZ, R7 ;  /* 0x000000ffff127224 */ /* 0x000fe200078e0007 */
[C---:B------:R-:W-:Y:S02]  /*0170*/  SHF.L.U32 R10, R0.reuse, 0x1, RZ ;  /* 0x00000001000a7819 */ /* 0x040fe400000006ff */
[----:B-----5:R-:W-:Y:S02]  /*0180*/  MOV R16, R5 ;  /* 0x0000000500107202 */ /* 0x020fe40000000f00 */
[----:B------:R-:W-:Y:S01]  /*0190*/  LOP3.LUT R10, R0, R10, R13, 0x96, !PT ;  /* 0x0000000a000a7212 */ /* 0x000fe200078e960d */
[----:B------:R-:W-:-:S02]  /*01a0*/  IMAD.MOV.U32 R13, RZ, RZ, R4 ;  /* 0x000000ffff0d7224 */ /* 0x000fc400078e0004 */
[----:B------:R-:W-:Y:S01]  /*01b0*/  STG.E.64 desc[UR4][R2.64+0x8], R16 ;  /* 0x0000081002007986 */ /* 0x000fe2000c101b04 */
[----:B------:R-:W-:-:S03]  /*01c0*/  LOP3.LUT R19, R10, R7, RZ, 0x3c, !PT ;  /* 0x000000070a137212 */ /* 0x000fc600078e3cff */
[----:B------:R-:W-:Y:S01]  /*01d0*/  STG.E.64 desc[UR4][R2.64], R12 ;  /* 0x0000000c02007986 */ /* 0x000fe2000c101b04 */
[----:B------:R-:W-:-:S03]  /*01e0*/  IADD3 R0, PT, PT, R19, R12, RZ ;  /* 0x0000000c13007210 */ /* 0x000fc60007ffe0ff */
[----:B------:R-:W-:Y:S01]  /*01f0*/  STG.E.64 desc[UR4][R2.64+0x10], R18 ;  /* 0x0000101202007986 */ /* 0x000fe2000c101b04 */
[----:B------:R-:W-:-:S05]  /*0200*/  I2FP.F32.U32 R0, R0 ;  /* 0x0000000000007245 */ /* 0x000fca0000201000 */
[----:B------:R-:W-:-:S05]  /*0210*/  FFMA R15, R0, R15, 1.1641532182693481445e-10 ;  /* 0x2f000000000f7423 */ /* 0x000fca000000000f */
[----:B------:R-:W-:Y:S01]  /*0220*/  STG.E desc[UR4][R8.64], R15 ;  /* 0x0000000f08007986 */ /* 0x000fe2000c101904 */
[----:B------:R-:W-:Y:S05]  /*0230*/  EXIT ;  /* 0x000000000000794d */ /* 0x000fea0003800000 */
.L_x_57:
        /* <DEDUP_REMOVED lines=12> */
.L_x_74:


//--------------------- .text._Z11setupKernelP17curandStateXORWOWmi --------------------------
	.section	.text._Z11setupKernelP17curandStateXORWOWmi,"ax",@progbits
	.align	128
        .global         _Z11setupKernelP17curandStateXORWOWmi
        .type           _Z11setupKernelP17curandStateXORWOWmi,@function
        .size           _Z11setupKernelP17curandStateXORWOWmi,(.L_x_75 - _Z11setupKernelP17curandStateXORWOWmi)
        .other          _Z11setupKernelP17curandStateXORWOWmi,@"STO_CUDA_ENTRY STV_DEFAULT"
_Z11setupKernelP17curandStateXORWOWmi:
.text._Z11setupKernelP17curandStateXORWOWmi:
        /* <DEDUP_REMOVED lines=10> */
[----:B------:R-:W-:Y:S01]  /*00a0*/  ISETP.NE.AND P0, PT, R13, RZ, PT ;  /* 0x000000ff0d00720c */ /* 0x000fe20003f05270 */
[----:B------:R-:W-:Y:S05]  /*00b0*/  BSSY.RECONVERGENT B0, `(.L_x_58) ;  /* 0x00000e1000007945 */ /* 0x000fea0003800200 */
[----:B------:R-:W2:Y:S01]  /*00c0*/  LDC.64 R6, c[0x0][0x380] ;  /* 0x0000e000ff067b82 */ /* 0x000ea20000000a00 */
[----:B0-----:R-:W-:Y:S02]  /*00d0*/  LOP3.LUT R0, R2, 0xaad26b49, RZ, 0x3c, !PT ;  /* 0xaad26b4902007812 */ /* 0x001fe400078e3cff */
[----:B------:R-:W-:-:S03]  /*00e0*/  LOP3.LUT R2, R3, 0xf7dcefdd, RZ, 0x3c, !PT ;  /* 0xf7dcefdd03027812 */ /* 0x000fc600078e3cff */
[----:B------:R-:W-:Y:S02]  /*00f0*/  IMAD R0, R0, 0x4182bed5, RZ ;  /* 0x4182bed500007824 */ /* 0x000fe400078e02ff */
[----:B------:R-:W-:Y:S02]  /*0100*/  IMAD R3, R2, -0x658354e5, RZ ;  /* 0x9a7cab1b02037824 */ /* 0x000fe400078e02ff */
[----:B--2---:R-:W-:Y:S01]  /*0110*/  IMAD.WIDE R6, R13, 0x30, R6 ;  /* 0x000000300d067825 */ /* 0x004fe200078e0206 */
[C---:B------:R-:W-:Y:S02]  /*0120*/  LOP3.LUT R8, R0.reuse, 0x159a55e5, RZ, 0x3c, !PT ;  /* 0x159a55e500087812 */ /* 0x040fe400078e3cff */
[C---:B------:R-:W-:Y:S01]  /*0130*/  IADD3 R4, PT, PT, R0.reuse, 0x64f0c9, R3 ;  /* 0x0064f0c900047810 */ /* 0x040fe20007ffe003 */
[C---:B------:R-:W-:Y:S01]  /*0140*/  VIADD R5, R0.reuse, 0x75bcd15 ;  /* 0x075bcd1500057836 */ /* 0x040fe20000000000 */
[----:B------:R-:W-:Y:S01]  /*0150*/  LOP3.LUT R10, R3, 0x5491333, RZ, 0x3c, !PT ;  /* 0x05491333030a7812 */ /* 0x000fe200078e3cff */
[----:B------:R-:W-:-:S02]  /*0160*/  VIADD R11, R0, 0x583f19 ;  /* 0x00583f19000b7836 */ /* 0x000fc40000000000 */
[----:B------:R-:W-:Y:S01]  /*0170*/  VIADD R9, R3, 0x1f123bb5 ;  /* 0x1f123bb503097836 */ /* 0x000fe20000000000 */
[----:B-1----:R0:W-:Y:S04]  /*0180*/  STG.E.64 desc[UR4][R6.64], R4 ;  /* 0x0000000406007986 */ /* 0x0021e8000c101b04 */
[----:B------:R0:W-:Y:S04]  /*0190*/  STG.E.64 desc[UR4][R6.64+0x8], R8 ;  /* 0x0000080806007986 */ /* 0x0001e8000c101b04 */
[----:B------:R0:W-:Y:S01]  /*01a0*/  STG.E.64 desc[UR4][R6.64+0x10], R10 ;  /* 0x0000100a06007986 */ /* 0x0001e2000c101b04 */
[----:B------:R-:W-:Y:S05]  /*01b0*/  @!P0 BRA `(.L_x_59) ;  /* 0x0000000c00408947 */ /* 0x000fea0003800000 */
[----:B------:R-:W-:Y:S01]  /*01c0*/  SHF.R.S32.HI R0, RZ, 0x1f, R13 ;  /* 0x0000001fff007819 */ /* 0x000fe2000001140d */
[----:B------:R-:W-:-:S07]  /*01d0*/  IMAD.MOV.U32 R12, RZ, RZ, RZ ;  /* 0x000000ffff0c7224 */ /* 0x000fce00078e00ff */
.L_x_65:
[----:B-1----:R-:W-:Y:S01]  /*01e0*/  LOP3.LUT R2, R13, 0x3, RZ, 0xc0, !PT ;  /* 0x000000030d027812 */ /* 0x002fe200078ec0ff */
[----:B------:R-:W-:Y:S03]  /*01f0*/  BSSY.RECONVERGENT B1, `(.L_x_60) ;  /* 0x00000c6000017945 */ /* 0x000fe60003800200 */
[----:B------:R-:W-:-:S04]  /*0200*/  ISETP.NE.U32.AND P0, PT, R2, RZ, PT ;  /* 0x000000ff0200720c */ /* 0x000fc80003f05070 */
[----:B------:R-:W-:-:S13]  /*0210*/  ISETP.NE.AND.EX P0, PT, RZ, RZ, PT, P0 ;  /* 0x000000ffff00720c */ /* 0x000fda0003f05300 */
[----:B------:R-:W-:Y:S05]  /*0220*/  @!P0 BRA `(.L_x_61) ;  /* 0x0000000c00088947 */ /* 0x000fea0003800000 */
[----:B0-----:R-:W0:Y:S01]  /*0230*/  LDC.64 R8, c[0x4][RZ] ;  /* 0x01000000ff087b82 */ /* 0x001e220000000a00 */
[----:B------:R-:W-:Y:S02]  /*0240*/  IMAD.MOV.U32 R14, RZ, RZ, RZ ;  /* 0x000000ffff0e7224 */ /* 0x000fe400078e00ff */
[----:B0-----:R-:W-:-:S07]  /*0250*/  IMAD.WIDE.U32 R8, R12, 0xc80, R8 ;  /* 0x00000c800c087825 */ /* 0x001fce00078e0008 */
.L_x_64:
[----:B-1----:R-:W-:Y:S01]  /*0260*/  IMAD.MOV.U32 R15, RZ, RZ, RZ ;  /* 0x000000ffff0f7224 */ /* 0x002fe200078e00ff */
[----:B------:R-:W-:Y:S01]  /*0270*/  CS2R R2, SRZ ;  /* 0x0000000000027805 */ /* 0x000fe2000001ff00 */
[----:B------:R-:W-:Y:S01]  /*0280*/  IMAD.MOV.U32 R17, RZ, RZ, RZ ;  /* 0x000000ffff117224 */ /* 0x000fe200078e00ff */
[----:B------:R-:W-:-:S07]  /*0290*/  CS2R R4, SRZ ;  /* 0x0000000000047805 */ /* 0x000fce000001ff00 */
.L_x_63:
[----:B------:R-:W-:-:S05]  /*02a0*/  IMAD.WIDE.U32 R10, R17, 0x4, R6 ;  /* 0x00000004110a7825 */ /* 0x000fca00078e0006 */
[----:B------:R0:W5:Y:S01]  /*02b0*/  LDG.E R16, desc[UR4][R10.64+0x4] ;  /* 0x000004040a107981 */ /* 0x000162000c1e1900 */
[----:B------:R-:W-:-:S07]  /*02c0*/  IMAD.MOV.U32 R19, RZ, RZ, RZ ;  /* 0x000000ffff137224 */ /* 0x000fce00078e00ff */
.L_x_62:
[----:B-----5:R-:W-:Y:S01]  /*02d0*/  SHF.R.U32.HI R24, RZ, R19, R16 ;  /* 0x00000013ff187219 */ /* 0x020fe20000011610 */
[----:B0-----:R-:W-:-:S03]  /*02e0*/  IMAD.SHL.U32 R10, R17, 0x20, RZ ;  /* 0x00000020110a7824 */ /* 0x001fc600078e00ff */
[----:B------:R-:W-:Y:S01]  /*02f0*/  LOP3.LUT R11, R24, 0x1, RZ, 0xc0, !PT ;  /* 0x00000001180b7812 */ /* 0x000fe200078ec0ff */
[----:B------:R-:W-:-:S03]  /*0300*/  IMAD.IADD R10, R10, 0x1, R19 ;  /* 0x000000010a0a7824 */ /* 0x000fc600078e0213 */
[----:B------:R-:W-:Y:S01]  /*0310*/  ISETP.NE.U32.AND P0, PT, R11, 0x1, PT ;  /* 0x000000010b00780c */ /* 0x000fe20003f05070 */
[----:B------:R-:W-:-:S03]  /*0320*/  IMAD R11, R10, 0x5, RZ ;  /* 0x000000050a0b7824 */ /* 0x000fc600078e02ff */
[----:B------:R-:W-:Y:S01]  /*0330*/  R2P PR, R24, 0x7e ;  /* 0x0000007e18007804 */ /* 0x000fe20000000000 */
[----:B------:R-:W-:-:S08]  /*0340*/  IMAD.WIDE.U32 R10, R11, 0x4, R8 ;  /* 0x000000040b0a7825 */ /* 0x000fd000078e0008 */
[----:B------:R-:W2:Y:S04]  /*0350*/  @!P0 LDG.E R18, desc[UR4][R10.64] ;  /* 0x000000040a128981 */ /* 0x000ea8000c1e1900 */
[----:B------:R-:W3:Y:S04]  /*0360*/  @!P0 LDG.E R20, desc[UR4][R10.64+0x10] ;  /* 0x000010040a148981 */ /* 0x000ee8000c1e1900 */
[----:B------:R-:W4:Y:S04]  /*0370*/  @P1 LDG.E R22, desc[UR4][R10.64+0x14] ;  /* 0x000014040a161981 */ /* 0x000f28000c1e1900 */
[----:B------:R-:W4:Y:S04]  /*0380*/  @P2 LDG.E R26, desc[UR4][R10.64+0x28] ;  /* 0x000028040a1a2981 */ /* 0x000f28000c1e1900 */
[----:B------:R-:W4:Y:S04]  /*0390*/  @!P0 LDG.E R21, desc[UR4][R10.64+0x4] ;  /* 0x000004040a158981 */ /* 0x000f28000c1e1900 */
[----:B------:R-:W4:Y:S04]  /*03a0*/  @!P0 LDG.E R23, desc[UR4][R10.64+0xc] ;  /* 0x00000c040a178981 */ /* 0x000f28000c1e1900 */
[----:B------:R-:W4:Y:S04]  /*03b0*/  @P1 LDG.E R25, desc[UR4][R10.64+0x18] ;  /* 0x000018040a191981 */ /* 0x000f28000c1e1900 */
[----:B------:R-:W4:Y:S04]  /*03c0*/  @P3 LDG.E R28, desc[UR4][R10.64+0x3c] ;  /* 0x00003c040a1c3981 */ /* 0x000f28000c1e1900 */
[----:B------:R-:W4:Y:S01]  /*03d0*/  @P6 LDG.E R27, desc[UR4][R10.64+0x7c] ;  /* 0x00007c040a1b6981 */ /* 0x000f22000c1e1900 */
[----:B--2---:R-:W-:-:S03]  /*03e0*/  @!P0 LOP3.LUT R15, R15, R18, RZ, 0x3c, !PT ;  /* 0x000000120f0f8212 */ /* 0x004fc600078e3cff */
[----:B------:R-:W2:Y:S01]  /*03f0*/  @!P0 LDG.E R18, desc[UR4][R10.64+0x8] ;  /* 0x000008040a128981 */ /* 0x000ea2000c1e1900 */
[----:B---3--:R-:W-:-:S03]  /*0400*/  @!P0 LOP3.LUT R3, R3, R20, RZ, 0x3c, !PT ;  /* 0x0000001403038212 */ /* 0x008fc600078e3cff */
[----:B------:R-:W3:Y:S01]  /*0410*/  @P1 LDG.E R20, desc[UR4][R10.64+0x24] ;  /* 0x000024040a141981 */ /* 0x000ee2000c1e1900 */
[----:B----4-:R-:W-:-:S03]  /*0420*/  @P1 LOP3.LUT R15, R15, R22, RZ, 0x3c, !PT ;  /* 0x000000160f0f1212 */ /* 0x010fc600078e3cff */
[----:B------:R-:W4:Y:S01]  /*0430*/  @P2 LDG.E R22, desc[UR4][R10.64+0x38] ;  /* 0x000038040a162981 */ /* 0x000f22000c1e1900 */
[----:B------:R-:W-:-:S03]  /*0440*/  @P2 LOP3.LUT R15, R15, R26, RZ, 0x3c, !PT ;  /* 0x0000001a0f0f2212 */ /* 0x000fc600078e3cff */
[----:B------:R-:W4:Y:S01]  /*0450*/  @P4 LDG.E R26, desc[UR4][R10.64+0x50] ;  /* 0x000050040a1a4981 */ /* 0x000f22000c1e1900 */
[----:B------:R-:W-:-:S03]  /*0460*/  @!P0 LOP3.LUT R4, R4, R21, RZ, 0x3c, !PT ;  /* 0x0000001504048212 */ /* 0x000fc600078e3cff */
[----:B------:R-:W4:Y:S01]  /*0470*/  @P1 LDG.E R21, desc[UR4][R10.64+0x20] ;  /* 0x000020040a151981 */ /* 0x000f22000c1e1900 */
[----:B------:R-:W-:-:S03]  /*0480*/  @!P0 LOP3.LUT R2, R2, R23, RZ, 0x3c, !PT ;  /* 0x0000001702028212 */ /* 0x000fc600078e3cff */
[----:B------:R-:W4:Y:S01]  /*0490*/  @P2 LDG.E R23, desc[UR4][R10.64+0x2c] ;  /* 0x00002c040a172981 */ /* 0x000f22000c1e1900 */
[----:B------:R-:W-:-:S03]  /*04a0*/  @P1 LOP3.LUT R4, R4, R25, RZ, 0x3c, !PT ;  /* 0x0000001904041212 */ /* 0x000fc600078e3cff */
[----:B------:R-:W4:Y:S01]  /*04b0*/  @P2 LDG.E R25, desc[UR4][R10.64+0x34] ;  /* 0x000034040a192981 */ /* 0x000f22000c1e1900 */
[----:B--2---:R-:W-:-:S03]  /*04c0*/  @!P0 LOP3.LUT R5, R5, R18, RZ, 0x3c, !PT ;  /* 0x0000001205058212 */ /* 0x004fc600078e3cff */
[----:B------:R-:W2:Y:S01]  /*04d0*/  @P1 LDG.E R18, desc[UR4][R10.64+0x1c] ;  /* 0x00001c040a121981 */ /* 0x000ea2000c1e1900 */
[----:B---3--:R-:W-:-:S03]  /*04e0*/  @P1 LOP3.LUT R3, R3, R20, RZ, 0x3c, !PT ;  /* 0x0000001403031212 */ /* 0x008fc600078e3cff */
[----:B------:R-:W3:Y:S01]  /*04f0*/  @P2 LDG.E R20, desc[UR4][R10.64+0x30] ;  /* 0x000030040a142981 */ /* 0x000ee2000c1e1900 */
[----:B----4-:R-:W-:-:S03]  /*0500*/  @P2 LOP3.LUT R3, R3, R22, RZ, 0x3c, !PT ;  /* 0x0000001603032212 */ /* 0x010fc600078e3cff */
[----:B------:R-:W4:Y:S01]  /*0510*/  @P3 LDG.E R22, desc[UR4][R10.64+0x4c] ;  /* 0x00004c040a163981 */ /* 0x000f22000c1e1900 */
[----:B------:R-:W-:-:S04]  /*0520*/  @P3 LOP3.LUT R15, R15, R28, RZ, 0x3c, !PT ;  /* 0x0000001c0f0f3212 */ /* 0x000fc800078e3cff */
[----:B------:R-:W-:Y:S02]  /*0530*/  @P4 LOP3.LUT R15, R15, R26, RZ, 0x3c, !PT ;  /* 0x0000001a0f0f4212 */ /* 0x000fe400078e3cff */
[----:B------:R-:W-:Y:S01]  /*0540*/  @P1 LOP3.LUT R2, R2, R21, RZ, 0x3c, !PT ;  /* 0x0000001502021212 */ /* 0x000fe200078e3cff */
[----:B------:R-:W4:Y:S04]  /*0550*/  @P5 LDG.E R26, desc[UR4][R10.64+0x64] ;  /* 0x000064040a1a5981 */ /* 0x000f28000c1e1900 */
[----:B------:R-:W4:Y:S01]  /*0560*/  @P3 LDG.E R21, desc[UR4][R10.64+0x40] ;  /* 0x000040040a153981 */ /* 0x000f22000c1e1900 */
[----:B------:R-:W-:Y:S02]  /*0570*/  @P2 LOP3.LUT R4, R4, R23, RZ, 0x3c, !PT ;  /* 0x0000001704042212 */ /* 0x000fe400078e3cff */
[----:B------:R-:W-:Y:S01]  /*0580*/  @P2 LOP3.LUT R2, R2, R25, RZ, 0x3c, !PT ;  /* 0x0000001902022212 */ /* 0x000fe200078e3cff */
        /* <DEDUP_REMOVED lines=8> */
[----:B------:R-:W-:Y:S02]  /*0610*/  LOP3.LUT P0, RZ, R24, 0x80, RZ, 0xc0, !PT ;  /* 0x0000008018ff7812 */ /* 0x000fe4000780c0ff */
[----:B------:R-:W-:Y:S02]  /*0620*/  @P5 LOP3.LUT R15, R15, R26, RZ, 0x3c, !PT ;  /* 0x0000001a0f0f5212 */ /* 0x000fe400078e3cff */
[----:B------:R-:W4:Y:S01]  /*0630*/  @P6 LDG.E R26, desc[UR4][R10.64+0x78] ;  /* 0x000078040a1a6981 */ /* 0x000f22000c1e1900 */
[----:B------:R-:W-:-:S03]  /*0640*/  @P3 LOP3.LUT R4, R4, R21, RZ, 0x3c, !PT ;  /* 0x0000001504043212 */ /* 0x000fc600078e3cff */
        /* <DEDUP_REMOVED lines=25> */
[----:B------:R-:W-:Y:S02]  /*07e0*/  @P6 LOP3.LUT R4, R4, R27, RZ, 0x3c, !PT ;  /* 0x0000001b04046212 */ /* 0x000fe400078e3cff */
[----:B------:R-:W-:Y:S02]  /*07f0*/  @P6 LOP3.LUT R2, R2, R21, RZ, 0x3c, !PT ;  /* 0x0000001502026212 */ /* 0x000fe400078e3cff */
[----:B------:R-:W-:Y:S02]  /*0800*/  @P0 LOP3.LUT R4, R4, R23, RZ, 0x3c, !PT ;  /* 0x0000001704040212 */ /* 0x000fe400078e3cff */
[----:B------:R-:W-:Y:S02]  /*0810*/  @P0 LOP3.LUT R2, R2, R25, RZ, 0x3c, !PT ;  /* 0x0000001902020212 */ /* 0x000fe400078e3cff */
[----:B--2---:R-:W-:Y:S02]  /*0820*/  @P6 LOP3.LUT R5, R5, R18, RZ, 0x3c, !PT ;  /* 0x0000001205056212 */ /* 0x004fe400078e3cff */
[----:B---3--:R-:W-:-:S02]  /*0830*/  @P6 LOP3.LUT R3, R3, R20, RZ, 0x3c, !PT ;  /* 0x0000001403036212 */ /* 0x008fc400078e3cff */
        /* <DEDUP_REMOVED lines=31> */
[----:B------:R-:W-:Y:S02]  /*0a30*/  LOP3.LUT P0, RZ, R24, 0x8000, RZ, 0xc0, !PT ;  /* 0x0000800018ff7812 */ /* 0x000fe4000780c0ff */
[----:B----4-:R-:W-:Y:S01]  /*0a40*/  @P5 LOP3.LUT R15, R15, R26, RZ, 0x3c, !PT ;  /* 0x0000001a0f0f5212 */ /* 0x010fe200078e3cff */
[----:B------:R-:W4:Y:S04]  /*0a50*/  @P3 LDG.E R24, desc[UR4][R10.64+0xe4] ;  /* 0x0000e4040a183981 */ /* 0x000f28000c1e1900 */
[----:B------:R-:W2:Y:S01]  /*0a60*/  @P6 LDG.E R26, desc[UR4][R10.64+0x118] ;  /* 0x000118040a1a6981 */ /* 0x000ea2000c1e1900 */
        /* <DEDUP_REMOVED lines=8> */
[----:B---3--:R-:W-:-:S03]  /*0af0*/  @P2 LOP3.LUT R3, R3, R22, RZ, 0x3c, !PT ;  /* 0x0000001603032212 */ /* 0x008fc600078e3cff */
[----:B------:R-:W3:Y:S01]  /*0b00*/  @P4 LDG.E R22, desc[UR4][R10.64+0x100] ;  /* 0x000100040a164981 */ /* 0x000ee2000c1e1900 */
[----:B--2---:R-:W-:-:S03]  /*0b10*/  @P6 LOP3.LUT R15, R15, R26, RZ, 0x3c, !PT ;  /* 0x0000001a0f0f6212 */ /* 0x004fc600078e3cff */
[----:B------:R-:W2:Y:S01]  /*0b20*/  @P0 LDG.E R26, desc[UR4][R10.64+0x12c] ;  /* 0x00012c040a1a0981 */ /* 0x000ea2000c1e1900 */
[----:B----4-:R-:W-:-:S03]  /*0b30*/  @P2 LOP3.LUT R2, R2, R23, RZ, 0x3c, !PT ;  /* 0x0000001702022212 */ /* 0x010fc600078e3cff */
[----:B------:R-:W4:Y:S01]  /*0b40*/  @P4 LDG.E R23, desc[UR4][R10.64+0xfc] ;  /* 0x0000fc040a174981 */ /* 0x000f22000c1e1900 */
[----:B------:R-:W-:-:S03]  /*0b50*/  @P2 LOP3.LUT R5, R5, R20, RZ, 0x3c, !PT ;  /* 0x0000001405052212 */ /* 0x000fc600078e3cff */
[----:B------:R-:W4:Y:S01]  /*0b60*/  @P4 LDG.E R20, desc[UR4][R10.64+0xf8] ;  /* 0x0000f8040a144981 */ /* 0x000f22000c1e1900 */
[----:B------:R-:W-:Y:S02]  /*0b70*/  @P3 LOP3.LUT R2, R2, R27, RZ, 0x3c, !PT ;  /* 0x0000001b02023212 */ /* 0x000fe400078e3cff */
[----:B------:R-:W-:Y:S01]  /*0b80*/  @P3 LOP3.LUT R4, R4, R25, RZ, 0x3c, !PT ;  /* 0x0000001904043212 */ /* 0x000fe200078e3cff */
[----:B------:R-:W4:Y:S01]  /*0b90*/  @P5 LDG.E R27, desc[UR4][R10.64+0x110] ;  /* 0x000110040a1b5981 */ /* 0x000f22000c1e1900 */
[----:B------:R-:W-:-:S03]  /*0ba0*/  @P3 LOP3.LUT R5, R5, R24, RZ, 0x3c, !PT ;  /* 0x0000001805053212 */ /* 0x000fc600078e3cff */
[----:B------:R-:W4:Y:S04]  /*0bb0*/  @P5 LDG.E R25, desc[UR4][R10.64+0x108] ;  /* 0x000108040a195981 */ /* 0x000f28000c1e1900 */
        /* <DEDUP_REMOVED lines=19> */
[----:B------:R-:W-:-:S05]  /*0cf0*/  VIADD R19, R19, 0x10 ;  /* 0x0000001013137836 */ /* 0x000fca0000000000 */
[----:B------:R-:W-:Y:S02]  /*0d00*/  ISETP.NE.AND P1, PT, R19, 0x20, PT ;  /* 0x000000201300780c */ /* 0x000fe40003f25270 */
[----:B------:R-:W-:Y:S02]  /*0d10*/  @P5 LOP3.LUT R3, R3, R18, RZ, 0x3c, !PT ;  /* 0x0000001203035212 */ /* 0x000fe400078e3cff */
[----:B------:R-:W-:Y:S02]  /*0d20*/  @P6 LOP3.LUT R4, R4, R21, RZ, 0x3c, !PT ;  /* 0x0000001504046212 */ /* 0x000fe400078e3cff */
[----:B---3--:R-:W-:-:S04]  /*0d30*/  @P6 LOP3.LUT R3, R3, R22, RZ, 0x3c, !PT ;  /* 0x0000001603036212 */ /* 0x008fc800078e3cff */
[----:B--2---:R-:W-:Y:S02]  /*0d40*/  @P0 LOP3.LUT R3, R3, R26, RZ, 0x3c, !PT ;  /* 0x0000001a03030212 */ /* 0x004fe400078e3cff */
[----:B----4-:R-:W-:Y:S02]  /*0d50*/  @P6 LOP3.LUT R2, R2, R23, RZ, 0x3c, !PT ;  /* 0x0000001702026212 */ /* 0x010fe400078e3cff */
[----:B------:R-:W-:Y:S02]  /*0d60*/  @P6 LOP3.LUT R5, R5, R20, RZ, 0x3c, !PT ;  /* 0x0000001405056212 */ /* 0x000fe400078e3cff */
[----:B------:R-:W-:Y:S02]  /*0d70*/  @P0 LOP3.LUT R2, R2, R27, RZ, 0x3c, !PT ;  /* 0x0000001b02020212 */ /* 0x000fe400078e3cff */
[----:B------:R-:W-:Y:S02]  /*0d80*/  @P0 LOP3.LUT R4, R4, R25, RZ, 0x3c, !PT ;  /* 0x0000001904040212 */ /* 0x000fe400078e3cff */
[----:B------:R-:W-:Y:S01]  /*0d90*/  @P0 LOP3.LUT R5, R5, R24, RZ, 0x3c, !PT ;  /* 0x0000001805050212 */ /* 0x000fe200078e3cff */
[----:B------:R-:W-:Y:S06]  /*0da0*/  @P1 BRA `(.L_x_62) ;  /* 0xfffffff400481947 */ /* 0x000fec000383ffff */
[----:B------:R-:W-:-:S05]  /*0db0*/  VIADD R17, R17, 0x1 ;  /* 0x0000000111117836 */ /* 0x000fca0000000000 */
[----:B------:R-:W-:-:S13]  /*0dc0*/  ISETP.NE.AND P0, PT, R17, 0x5, PT ;  /* 0x000000051100780c */ /* 0x000fda0003f05270 */
[----:B------:R-:W-:Y:S05]  /*0dd0*/  @P0 BRA `(.L_x_63) ;  /* 0xfffffff400300947 */ /* 0x000fea000383ffff */
[----:B------:R1:W-:Y:S01]  /*0de0*/  STG.E.64 desc[UR4][R6.64+0x8], R4 ;  /* 0x0000080406007986 */ /* 0x0003e2000c101b04 */
[----:B------:R-:W-:Y:S01]  /*0df0*/  VIADD R14, R14, 0x1 ;  /* 0x000000010e0e7836 */ /* 0x000fe20000000000 */
[----:B------:R-:W-:Y:S02]  /*0e00*/  LOP3.LUT R11, R13, 0x3, RZ, 0xc0, !PT ;  /* 0x000000030d0b7812 */ /* 0x000fe400078ec0ff */
[----:B------:R1:W-:Y:S02]  /*0e10*/  STG.E.64 desc[UR4][R6.64+0x10], R2 ;  /* 0x0000100206007986 */ /* 0x0003e4000c101b04 */
[----:B------:R-:W-:Y:S02]  /*0e20*/  ISETP.GE.U32.AND P0, PT, R14, R11, PT ;  /* 0x0000000b0e00720c */ /* 0x000fe40003f06070 */
[----:B------:R1:W-:Y:S11]  /*0e30*/  STG.E desc[UR4][R6.64+0x4], R15 ;  /* 0x0000040f06007986 */ /* 0x0003f6000c101904 */
[----:B------:R-:W-:Y:S05]  /*0e40*/  @!P0 BRA `(.L_x_64) ;  /* 0xfffffff400048947 */ /* 0x000fea000383ffff */
.L_x_61:
[----:B------:R-:W-:Y:S05]  /*0e50*/  BSYNC.RECONVERGENT B1 ;  /* 0x0000000000017941 */ /* 0x000fea0003800200 */
.L_x_60:
[C---:B------:R-:W-:Y:S01]  /*0e60*/  ISETP.GT.U32.AND P0, PT, R13.reuse, 0x3, PT ;  /* 0x000000030d00780c */ /* 0x040fe20003f04070 */
[----:B------:R-:W-:Y:S01]  /*0e70*/  VIADD R12, R12, 0x1 ;  /* 0x000000010c0c7836 */ /* 0x000fe20000000000 */
[--C-:B------:R-:W-:Y:S02]  /*0e80*/  SHF.R.U64 R13, R13, 0x2, R0.reuse ;  /* 0x000000020d0d7819 */ /* 0x100fe40000001200 */
[----:B------:R-:W-:Y:S02]  /*0e90*/  ISETP.GT.U32.AND.EX P0, PT, R0, RZ, PT, P0 ;  /* 0x000000ff0000720c */ /* 0x000fe40003f04100 */
[----:B------:R-:W-:-:S11]  /*0ea0*/  SHF.R.U32.HI R0, RZ, 0x2, R0 ;  /* 0x00000002ff007819 */ /* 0x000fd60000011600 */
[----:B------:R-:W-:Y:S05]  /*0eb0*/  @P0 BRA `(.L_x_65) ;  /* 0xfffffff000c80947 */ /* 0x000fea000383ffff */
.L_x_59:
[----:B------:R-:W-:Y:S05]  /*0ec0*/  BSYNC.RECONVERGENT B0 ;  /* 0x0000000000007941 */ /* 0x000fea0003800200 */
.L_x_58:
[----:B------:R-:W-:Y:S04]  /*0ed0*/  STG.E.64 desc[UR4][R6.64+0x18], RZ ;  /* 0x000018ff06007986 */ /* 0x000fe8000c101b04 */
[----:B------:R-:W-:Y:S04]  /*0ee0*/  STG.E desc[UR4][R6.64+0x20], RZ ;  /* 0x000020ff06007986 */ /* 0x000fe8000c101904 */
[----:B------:R-:W-:Y:S01]  /*0ef0*/  STG.E.64 desc[UR4][R6.64+0x28], RZ ;  /* 0x000028ff06007986 */ /* 0x000fe2000c101b04 */
[----:B------:R-:W-:Y:S05]  /*0f00*/  EXIT ;  /* 0x000000000000794d */ /* 0x000fea0003800000 */
.L_x_66:
        /* <DEDUP_REMOVED lines=15> */
.L_x_75:


//--------------------- .nv.global.init           --------------------------
	.section	.nv.global.init,"aw",@progbits
	.align	4
.nv.global.init:
	.type		mrg32k3aM1SubSeq,@object
	.size		mrg32k3aM1SubSeq,(mrg32k3aM2SubSeq - mrg32k3aM1SubSeq)
mrg32k3aM1SubSeq:
        /*0000*/ 	.byte	0x0b, 0xcc, 0xee, 0x04, 0x73, 0x29, 0x8b, 0x6f, 0xf6, 0x53, 0x03, 0xf6, 0x23, 0xf6, 0xea, 0xda
        /* <DEDUP_REMOVED lines=125> */
	.type		mrg32k3aM2SubSeq,@object
	.size		mrg32k3aM2SubSeq,(mrg32k3aM1 - mrg32k3aM2SubSeq)
mrg32k3aM2SubSeq:
        /* <DEDUP_REMOVED lines=126> */
	.type		mrg32k3aM1,@object
	.size		mrg32k3aM1,(mrg32k3aM1Seq - mrg32k3aM1)
mrg32k3aM1:
        /* <DEDUP_REMOVED lines=144> */
	.type		mrg32k3aM1Seq,@object
	.size		mrg32k3aM1Seq,(mrg32k3aM2 - mrg32k3aM1Seq)
mrg32k3aM1Seq:
        /* <DEDUP_REMOVED lines=144> */
	.type		mrg32k3aM2,@object
	.size		mrg32k3aM2,(mrg32k3aM2Seq - mrg32k3aM2)
mrg32k3aM2:
        /* <DEDUP_REMOVED lines=144> */
	.type		mrg32k3aM2Seq,@object
	.size		mrg32k3aM2Seq,(precalc_xorwow_matrix - mrg32k3aM2Seq)
mrg32k3aM2Seq:
        /* <DEDUP_REMOVED lines=144> */
	.type		precalc_xorwow_matrix,@object
	.size		precalc_xorwow_matrix,(precalc_xorwow_offset_matrix - precalc_xorwow_matrix)
precalc_xorwow_matrix:
        /* <DEDUP_REMOVED lines=6400> */
	.type		precalc_xorwow_offset_matrix,@object
	.size		precalc_xorwow_offset_matrix,(.L_1 - precalc_xorwow_offset_matrix)
precalc_xorwow_offset_matrix:
        /* <DEDUP_REMOVED lines=6400> */
.L_1:


//--------------------- .nv.shared.reserved.0     --------------------------
	.section	.nv.shared.reserved.0,"aw",@nobits
	.weak		__nv_reservedSMEM_offset_0_alias
	.size		__nv_reservedSMEM_offset_0_alias, 0, 64
	.other		__nv_reservedSMEM_offset_0_alias,@"STO_CUDA_RESERVED_SHARED STV_DEFAULT"
__nv_reservedSMEM_offset_0_alias:
	.zero		0
	.zero		64


//--------------------- .nv.constant0._Z18blackScholesKernelP17curandStateXORWOWPffffffii --------------------------
	.section	.nv.constant0._Z18blackScholesKernelP17curandStateXORWOWPffffffii,"a",@progbits
	.sectionflags	@""
	.align	4
.nv.constant0._Z18blackScholesKernelP17curandStateXORWOWPffffffii:
	.zero		940


//--------------------- .nv.constant0._Z12piMonteCarloP17curandStateXORWOWPii --------------------------
	.section	.nv.constant0._Z12piMonteCarloP17curandStateXORWOWPii,"a",@progbits
	.sectionflags	@""
	.align	4
.nv.constant0._Z12piMonteCarloP17curandStateXORWOWPii:
	.zero		916


//--------------------- .nv.constant0._Z17generateIntKernelP17curandStateXORWOWPji --------------------------
	.section	.nv.constant0._Z17generateIntKernelP17curandStateXORWOWPji,"a",@progbits
	.sectionflags	@""
	.align	4
.nv.constant0._Z17generateIntKernelP17curandStateXORWOWPji:
	.zero		916


//--------------------- .nv.constant0._Z20generateNormalKernelP17curandStateXORWOWPfi --------------------------
	.section	.nv.constant0._Z20generateNormalKernelP17curandStateXORWOWPfi,"a",@progbits
	.sectionflags	@""
	.align	4
.nv.constant0._Z20generateNormalKernelP17curandStateXORWOWPfi:
	.zero		916


//--------------------- .nv.constant0._Z14generateKernelP17curandStateXORWOWPfi --------------------------
	.section	.nv.constant0._Z14generateKernelP17curandStateXORWOWPfi,"a",@progbits
	.sectionflags	@""
	.align	4
.nv.constant0._Z14generateKernelP17curandStateXORWOWPfi:
	.zero		916


//--------------------- .nv.constant0._Z11setupKernelP17curandStateXORWOWmi --------------------------
	.section	.nv.constant0._Z11setupKernelP17curandStateXORWOWmi,"a",@progbits
	.sectionflags	@""
	.align	4
.nv.constant0._Z11setupKernelP17curandStateXORWOWmi:
	.zero		916


//--------------------- SYMBOLS --------------------------

	.type		.nv.reservedSmem.offset0,@object
	.size		.nv.reservedSmem.offset0,0x4
